	.target	sm_80

	.elftype	@"ET_EXEC"


//--------------------- .note.nv.tkinfo           --------------------------
	.section	.note.nv.tkinfo,"",@"SHT_NOTE"
	.sectionflags	@"SHF_NOTE_NV_TKINFO"
	.tkinfo
        /*0018*/ 	.word	0x00000002
        /*0030*/ 	.string	""
        /*0030*/ 	.string	"ptxas"
        /*0030*/ 	.string	"Cuda compilation tools, release 13.0, V13.0.88"
        /*0030*/ 	.string	"Build cuda_13.0.r13.0/compiler.36424714_0"
        /*0030*/ 	.string	"-v  -suppress-debug-info  -lineinfo  -arch sm_80 "



//--------------------- .note.nv.cuinfo           --------------------------
	.section	.note.nv.cuinfo,"",@"SHT_NOTE"
	.sectionflags	@"SHF_NOTE_NV_CUINFO"
        /*0018*/ 	.short	0x0002
        /*001a*/ 	.short	0x0050
        /*001c*/ 	.short	0x0082
	.zero		2


//--------------------- .nv.info                  --------------------------
	.section	.nv.info,"",@"SHT_CUDA_INFO"
	.align	4


	//----- nvinfo : EIATTR_REGCOUNT
	.align		4
        /*0000*/ 	.byte	0x04, 0x2f
        /*0002*/ 	.short	(.L_1 - .L_0)
	.align		4
.L_0:
        /*0004*/ 	.word	index@(matmul_kernel)
        /*0008*/ 	.word	0x00000080


	//----- nvinfo : EIATTR_FRAME_SIZE
	.align		4
.L_1:
        /*000c*/ 	.byte	0x04, 0x11
        /*000e*/ 	.short	(.L_3 - .L_2)
	.align		4
.L_2:
        /*0010*/ 	.word	index@(matmul_kernel)
        /*0014*/ 	.word	0x00000090


	//----- nvinfo : EIATTR_MIN_STACK_SIZE
	.align		4
.L_3:
        /*0018*/ 	.byte	0x04, 0x12
        /*001a*/ 	.short	(.L_5 - .L_4)
	.align		4
.L_4:
        /*001c*/ 	.word	index@(matmul_kernel)
        /*0020*/ 	.word	0x00000090
.L_5:


//--------------------- .nv.info.matmul_kernel    --------------------------
	.section	.nv.info.matmul_kernel,"",@"SHT_CUDA_INFO"
	.sectionflags	@""
	.align	4


	//----- nvinfo : EIATTR_CUDA_API_VERSION
	.align		4
        /*0000*/ 	.byte	0x04, 0x37
        /*0002*/ 	.short	(.L_7 - .L_6)
.L_6:
        /*0004*/ 	.word	0x00000082


	//----- nvinfo : EIATTR_SW2861232_WAR
	.align		4
.L_7:
        /*0008*/ 	.byte	0x01, 0x35
	.zero		2


	//----- nvinfo : EIATTR_PARAM_CBANK
	.align		4
        /*000c*/ 	.byte	0x04, 0x0a
        /*000e*/ 	.short	(.L_9 - .L_8)
	.align		4
.L_8:
        /*0010*/ 	.word	index@(.nv.constant0.matmul_kernel)
        /*0014*/ 	.short	0x0160
        /*0016*/ 	.short	0x0050


	//----- nvinfo : EIATTR_CBANK_PARAM_SIZE
	.align		4
.L_9:
        /*0018*/ 	.byte	0x03, 0x19
        /*001a*/ 	.short	0x0050


	//----- nvinfo : EIATTR_KPARAM_INFO
	.align		4
        /*001c*/ 	.byte	0x04, 0x17
        /*001e*/ 	.short	(.L_11 - .L_10)
.L_10:
        /*0020*/ 	.word	0x00000000
        /*0024*/ 	.short	0x000d
        /*0026*/ 	.short	0x0048
        /*0028*/ 	.byte	0x00, 0xf4, 0x21, 0x00


	//----- nvinfo : EIATTR_KPARAM_INFO
	.align		4
.L_11:
        /*002c*/ 	.byte	0x04, 0x17
        /*002e*/ 	.short	(.L_13 - .L_12)
.L_12:
        /*0030*/ 	.word	0x00000000
        /*0034*/ 	.short	0x000c
        /*0036*/ 	.short	0x0040
        /*0038*/ 	.byte	0x00, 0xf4, 0x21, 0x00


	//----- nvinfo : EIATTR_KPARAM_INFO
	.align		4
.L_13:
        /*003c*/ 	.byte	0x04, 0x17
        /*003e*/ 	.short	(.L_15 - .L_14)
.L_14:
        /*0040*/ 	.word	0x00000000
        /*0044*/ 	.short	0x000b
        /*0046*/ 	.short	0x0038
        /*0048*/ 	.byte	0x00, 0xf0, 0x11, 0x00


	//----- nvinfo : EIATTR_KPARAM_INFO
	.align		4
.L_15:
        /*004c*/ 	.byte	0x04, 0x17
        /*004e*/ 	.short	(.L_17 - .L_16)
.L_16:
        /*0050*/ 	.word	0x00000000
        /*0054*/ 	.short	0x000a
        /*0056*/ 	.short	0x0034
        /*0058*/ 	.byte	0x00, 0xf0, 0x11, 0x00


	//----- nvinfo : EIATTR_KPARAM_INFO
	.align		4
.L_17:
        /*005c*/ 	.byte	0x04, 0x17
        /*005e*/ 	.short	(.L_19 - .L_18)
.L_18:
        /*0060*/ 	.word	0x00000000
        /*0064*/ 	.short	0x0009
        /*0066*/ 	.short	0x0030
        /*0068*/ 	.byte	0x00, 0xf0, 0x11, 0x00


	//----- nvinfo : EIATTR_KPARAM_INFO
	.align		4
.L_19:
        /*006c*/ 	.byte	0x04, 0x17
        /*006e*/ 	.short	(.L_21 - .L_20)
.L_20:
        /*0070*/ 	.word	0x00000000
        /*0074*/ 	.short	0x0008
        /*0076*/ 	.short	0x002c
        /*0078*/ 	.byte	0x00, 0xf0, 0x11, 0x00


	//----- nvinfo : EIATTR_KPARAM_INFO
	.align		4
.L_21:
        /*007c*/ 	.byte	0x04, 0x17
        /*007e*/ 	.short	(.L_23 - .L_22)
.L_22:
        /*0080*/ 	.word	0x00000000
        /*0084*/ 	.short	0x0007
        /*0086*/ 	.short	0x0028
        /*0088*/ 	.byte	0x00, 0xf0, 0x11, 0x00


	//----- nvinfo : EIATTR_KPARAM_INFO
	.align		4
.L_23:
        /*008c*/ 	.byte	0x04, 0x17
        /*008e*/ 	.short	(.L_25 - .L_24)
.L_24:
        /*0090*/ 	.word	0x00000000
        /*0094*/ 	.short	0x0006
        /*0096*/ 	.short	0x0024
        /*0098*/ 	.byte	0x00, 0xf0, 0x11, 0x00


	//----- nvinfo : EIATTR_KPARAM_INFO
	.align		4
.L_25:
        /*009c*/ 	.byte	0x04, 0x17
        /*009e*/ 	.short	(.L_27 - .L_26)
.L_26:
        /*00a0*/ 	.word	0x00000000
        /*00a4*/ 	.short	0x0005
        /*00a6*/ 	.short	0x0020
        /*00a8*/ 	.byte	0x00, 0xf0, 0x11, 0x00


	//----- nvinfo : EIATTR_KPARAM_INFO
	.align		4
.L_27:
        /*00ac*/ 	.byte	0x04, 0x17
        /*00ae*/ 	.short	(.L_29 - .L_28)
.L_28:
        /*00b0*/ 	.word	0x00000000
        /*00b4*/ 	.short	0x0004
        /*00b6*/ 	.short	0x001c
        /*00b8*/ 	.byte	0x00, 0xf0, 0x11, 0x00


	//----- nvinfo : EIATTR_KPARAM_INFO
	.align		4
.L_29:
        /*00bc*/ 	.byte	0x04, 0x17
        /*00be*/ 	.short	(.L_31 - .L_30)
.L_30:
        /*00c0*/ 	.word	0x00000000
        /*00c4*/ 	.short	0x0003
        /*00c6*/ 	.short	0x0018
        /*00c8*/ 	.byte	0x00, 0xf0, 0x11, 0x00


	//----- nvinfo : EIATTR_KPARAM_INFO
	.align		4
.L_31:
        /*00cc*/ 	.byte	0x04, 0x17
        /*00ce*/ 	.short	(.L_33 - .L_32)
.L_32:
        /*00d0*/ 	.word	0x00000000
        /*00d4*/ 	.short	0x0002
        /*00d6*/ 	.short	0x0010
        /*00d8*/ 	.byte	0x00, 0xf4, 0x21, 0x00


	//----- nvinfo : EIATTR_KPARAM_INFO
	.align		4
.L_33:
        /*00dc*/ 	.byte	0x04, 0x17
        /*00de*/ 	.short	(.L_35 - .L_34)
.L_34:
        /*00e0*/ 	.word	0x00000000
        /*00e4*/ 	.short	0x0001
        /*00e6*/ 	.short	0x0008
        /*00e8*/ 	.byte	0x00, 0xf4, 0x21, 0x00


	//----- nvinfo : EIATTR_KPARAM_INFO
	.align		4
.L_35:
        /*00ec*/ 	.byte	0x04, 0x17
        /*00ee*/ 	.short	(.L_37 - .L_36)
.L_36:
        /*00f0*/ 	.word	0x00000000
        /*00f4*/ 	.short	0x0000
        /*00f6*/ 	.short	0x0000
        /*00f8*/ 	.byte	0x00, 0xf4, 0x21, 0x00


	//----- nvinfo : EIATTR_MAXREG_COUNT
	.align		4
.L_37:
        /*00fc*/ 	.byte	0x03, 0x1b
        /*00fe*/ 	.short	0x0080


	//----- nvinfo : EIATTR_NUM_BARRIERS
	.align		4
        /*0100*/ 	.byte	0x02, 0x4c
        /*0102*/ 	.byte	0x01
	.zero		1


	//----- nvinfo : EIATTR_ANNOTATIONS
	.align		4
        /*0104*/ 	.byte	0x04, 0x55
        /*0106*/ 	.short	(.L_39 - .L_38)


	//   ....[0]....
.L_38:
        /*0108*/ 	.word	0x00000001
        /*010c*/ 	.byte	0xe0, 0x06, 0x00, 0x00, 0x01, 0x00, 0x00, 0x00, 0xb0, 0x09, 0x00, 0x00, 0x01, 0x00, 0x00, 0x00
        /* <DEDUP_REMOVED lines=38> */
        /*037c*/ 	.byte	0x90, 0x4b, 0x00, 0x00


	//----- nvinfo : EIATTR_MERCURY_ISA_VERSION
	.align		4
.L_39:
        /*0380*/ 	.byte	0x03, 0x5f
        /*0382*/ 	.short	0x0000


	//----- nvinfo : EIATTR_EXIT_INSTR_OFFSETS
	.align		4
        /*0384*/ 	.byte	0x04, 0x1c
        /*0386*/ 	.short	(.L_41 - .L_40)


	//   ....[0]....
.L_40:
        /*0388*/ 	.word	0x00006b10


	//   ....[1]....
        /*038c*/ 	.word	0x00006b30


	//----- nvinfo : EIATTR_REQNTID
	.align		4
.L_41:
        /*0390*/ 	.byte	0x04, 0x10
        /*0392*/ 	.short	(.L_43 - .L_42)
.L_42:
        /*0394*/ 	.word	0x00000200
        /*0398*/ 	.word	0x00000001
        /*039c*/ 	.word	0x00000001
.L_43:


//--------------------- .nv.callgraph             --------------------------
	.section	.nv.callgraph,"",@"SHT_CUDA_CALLGRAPH"
	.align	4
	.sectionentsize	8
	.align		4
        /*0000*/ 	.word	0x00000000
	.align		4
        /*0004*/ 	.word	0xffffffff
	.align		4
        /*0008*/ 	.word	0x00000000
	.align		4
        /*000c*/ 	.word	0xfffffffe
	.align		4
        /*0010*/ 	.word	0x00000000
	.align		4
        /*0014*/ 	.word	0xfffffffd
	.align		4
        /*0018*/ 	.word	0x00000000
	.align		4
        /*001c*/ 	.word	0xfffffffc


//--------------------- .nv.rel.action            --------------------------
	.section	.nv.rel.action,"",@"SHT_CUDA_RELOCINFO"
	.align	8
	.sectionentsize	8
        /*0000*/ 	.byte	0x73, 0x00, 0x00, 0x00, 0x00, 0x00, 0x00, 0x00, 0x00, 0x00, 0x00, 0x11, 0x25, 0x00, 0x05, 0x36


//--------------------- .nv.constant0.matmul_kernel --------------------------
	.section	.nv.constant0.matmul_kernel,"a",@progbits
	.sectionflags	@""
	.align	4
.nv.constant0.matmul_kernel:
	.zero		432


//--------------------- .text.matmul_kernel       --------------------------
	.section	.text.matmul_kernel,"ax",@progbits
	.sectioninfo	@"SHI_REGISTERS=128"
	.align	128
        .global         matmul_kernel
        .type           matmul_kernel,@function
        .size           matmul_kernel,(.L_x_4 - matmul_kernel)
        .other          matmul_kernel,@"STO_CUDA_ENTRY STV_DEFAULT"
matmul_kernel:
.text.matmul_kernel:
[----:B------:R-:W-:Y:S02]  /*0000*/  IMAD.MOV.U32 R1, RZ, RZ, c[0x0][0x28] ;  /* 0x00000a00ff017624 */ /* 0x000fe400078e00ff */
[----:B------:R-:W-:Y:S01]  /*0010*/  IMAD.MOV.U32 R0, RZ, RZ, c[0x0][0x17c] ;  /* 0x00005f00ff007624 */ /* 0x000fe200078e00ff */
[----:B------:R-:W1:Y:S01]  /*0020*/  S2R R5, SR_CTAID.X ;  /* 0x0000000000057919 */ /* 0x000e620000002500 */
[----:B------:R-:W-:Y:S01]  /*0030*/  IABS R15, c[0x0][0x17c] ;  /* 0x00005f00000f7a13 */ /* 0x000fe20000000000 */
[----:B------:R-:W-:Y:S01]  /*0040*/  IMAD.MOV.U32 R65, RZ, RZ, 0x1f ;  /* 0x0000001fff417424 */ /* 0x000fe200078e00ff */
[----:B------:R-:W-:Y:S01]  /*0050*/  IADD3 R1, R1, -0x90, RZ ;  /* 0xffffff7001017810 */ /* 0x000fe20007ffe0ff */
[----:B------:R-:W2:Y:S01]  /*0060*/  S2R R97, SR_TID.X ;  /* 0x0000000000617919 */ /* 0x000ea20000002100 */
[----:B------:R-:W-:Y:S01]  /*0070*/  IADD3 R0, R0, 0x7f, RZ ;  /* 0x0000007f00007810 */ /* 0x000fe20007ffe0ff */
[----:B------:R-:W-:Y:S01]  /*0080*/  IMAD.MOV.U32 R67, RZ, RZ, c[0x0][0x188] ;  /* 0x00006200ff437624 */ /* 0x000fe200078e00ff */
[----:B------:R-:W-:Y:S01]  /*0090*/  IADD3 R65, R65, c[0x0][0x180], RZ ;  /* 0x0000600041417a10 */ /* 0x000fe20007ffe0ff */
[----:B------:R-:W-:Y:S01]  /*00a0*/  ULDC.64 UR6, c[0x0][0x118] ;  /* 0x0000460000067ab9 */ /* 0x000fe20000000a00 */
[----:B------:R-:W-:Y:S01]  /*00b0*/  SHF.R.S32.HI R3, RZ, 0x1f, R0 ;  /* 0x0000001fff037819 */ /* 0x000fe20000011400 */
[----:B------:R-:W-:-:S02]  /*00c0*/  ULDC UR5, c[0x0][0x180] ;  /* 0x0000600000057ab9 */ /* 0x000fc40000000800 */
[----:B------:R-:W-:Y:S01]  /*00d0*/  UIADD3 UR4, UR5, -0x20, URZ ;  /* 0xffffffe005047890 */ /* 0x000fe2000fffe03f */
[----:B------:R-:W-:-:S04]  /*00e0*/  LEA.HI R3, R3, R0, RZ, 0x7 ;  /* 0x0000000003037211 */ /* 0x000fc800078f38ff */
[----:B------:R-:W-:-:S05]  /*00f0*/  SHF.R.S32.HI R3, RZ, 0x7, R3 ;  /* 0x00000007ff037819 */ /* 0x000fca0000011403 */
[----:B------:R-:W-:Y:S01]  /*0100*/  IMAD.SHL.U32 R4, R3, 0x8, RZ ;  /* 0x0000000803047824 */ /* 0x000fe200078e00ff */
[----:B-1----:R-:W-:-:S04]  /*0110*/  IABS R8, R5 ;  /* 0x0000000500087213 */ /* 0x002fc80000000000 */
[-C--:B------:R-:W-:Y:S02]  /*0120*/  IABS R7, R4.reuse ;  /* 0x0000000400077213 */ /* 0x080fe40000000000 */
[----:B------:R-:W-:Y:S02]  /*0130*/  IABS R10, R4 ;  /* 0x00000004000a7213 */ /* 0x000fe40000000000 */
[----:B------:R-:W1:Y:S01]  /*0140*/  I2F.RP R0, R7 ;  /* 0x0000000700007306 */ /* 0x000e620000209400 */
[----:B--2---:R-:W-:-:S05]  /*0150*/  LOP3.LUT R80, R97, 0x1f, RZ, 0xc0, !PT ;  /* 0x0000001f61507812 */ /* 0x004fca00078ec0ff */
[----:B------:R-:W-:-:S04]  /*0160*/  IMAD R111, R80, c[0x0][0x18c], RZ ;  /* 0x00006300506f7a24 */ /* 0x000fc800078e02ff */
[----:B------:R-:W-:Y:S01]  /*0170*/  IMAD.SHL.U32 R110, R111, 0x4, RZ ;  /* 0x000000046f6e7824 */ /* 0x000fe200078e00ff */
[----:B-1----:R-:W1:Y:S02]  /*0180*/  MUFU.RCP R0, R0 ;  /* 0x0000000000007308 */ /* 0x002e640000001000 */
[----:B-1----:R-:W-:Y:S01]  /*0190*/  IADD3 R2, R0, 0xffffffe, RZ ;  /* 0x0ffffffe00027810 */ /* 0x002fe20007ffe0ff */
[----:B------:R-:W-:-:S05]  /*01a0*/  IMAD.MOV R0, RZ, RZ, -R10 ;  /* 0x000000ffff007224 */ /* 0x000fca00078e0a0a */
[----:B------:R1:W2:Y:S02]  /*01b0*/  F2I.FTZ.U32.TRUNC.NTZ R3, R2 ;  /* 0x0000000200037305 */ /* 0x0002a4000021f000 */
[----:B-1----:R-:W-:Y:S02]  /*01c0*/  IMAD.MOV.U32 R2, RZ, RZ, RZ ;  /* 0x000000ffff027224 */ /* 0x002fe400078e00ff */
[----:B--2---:R-:W-:-:S04]  /*01d0*/  IMAD.MOV R6, RZ, RZ, -R3 ;  /* 0x000000ffff067224 */ /* 0x004fc800078e0a03 */
[----:B------:R-:W-:Y:S02]  /*01e0*/  IMAD R9, R6, R7, RZ ;  /* 0x0000000706097224 */ /* 0x000fe400078e02ff */
[----:B------:R-:W-:Y:S02]  /*01f0*/  IMAD.MOV.U32 R6, RZ, RZ, R8 ;  /* 0x000000ffff067224 */ /* 0x000fe400078e0008 */
[----:B------:R-:W-:-:S06]  /*0200*/  IMAD.HI.U32 R3, R3, R9, R2 ;  /* 0x0000000903037227 */ /* 0x000fcc00078e0002 */
[----:B------:R-:W-:-:S04]  /*0210*/  IMAD.HI.U32 R3, R3, R6, RZ ;  /* 0x0000000603037227 */ /* 0x000fc800078e00ff */
[----:B------:R-:W-:-:S05]  /*0220*/  IMAD R0, R3, R0, R6 ;  /* 0x0000000003007224 */ /* 0x000fca00078e0206 */
[----:B------:R-:W-:-:S13]  /*0230*/  ISETP.GT.U32.AND P1, PT, R7, R0, PT ;  /* 0x000000000700720c */ /* 0x000fda0003f24070 */
[----:B------:R-:W-:Y:S01]  /*0240*/  @!P1 IMAD.IADD R0, R0, 0x1, -R7 ;  /* 0x0000000100009824 */ /* 0x000fe200078e0a07 */
[----:B------:R-:W-:Y:S02]  /*0250*/  @!P1 IADD3 R3, R3, 0x1, RZ ;  /* 0x0000000103039810 */ /* 0x000fe40007ffe0ff */
[----:B------:R-:W-:Y:S02]  /*0260*/  ISETP.NE.AND P1, PT, R4, RZ, PT ;  /* 0x000000ff0400720c */ /* 0x000fe40003f25270 */
[----:B------:R-:W-:Y:S02]  /*0270*/  ISETP.GE.U32.AND P0, PT, R0, R7, PT ;  /* 0x000000070000720c */ /* 0x000fe40003f06070 */
[----:B------:R-:W-:Y:S01]  /*0280*/  LOP3.LUT R0, R5, R4, RZ, 0x3c, !PT ;  /* 0x0000000405007212 */ /* 0x000fe200078e3cff */
[----:B------:R-:W1:Y:S03]  /*0290*/  I2F.RP R7, R15 ;  /* 0x0000000f00077306 */ /* 0x000e660000209400 */
[----:B------:R-:W-:Y:S01]  /*02a0*/  ISETP.GE.AND P2, PT, R0, RZ, PT ;  /* 0x000000ff0000720c */ /* 0x000fe20003f46270 */
[----:B------:R-:W-:-:S05]  /*02b0*/  IMAD.MOV.U32 R0, RZ, RZ, c[0x0][0x178] ;  /* 0x00005e00ff007624 */ /* 0x000fca00078e00ff */
[----:B------:R-:W-:Y:S02]  /*02c0*/  IADD3 R0, R0, 0xff, RZ ;  /* 0x000000ff00007810 */ /* 0x000fe40007ffe0ff */
[----:B------:R-:W-:-:S05]  /*02d0*/  @P0 IADD3 R3, R3, 0x1, RZ ;  /* 0x0000000103030810 */ /* 0x000fca0007ffe0ff */
[----:B------:R-:W-:Y:S01]  /*02e0*/  IMAD.MOV.U32 R2, RZ, RZ, R3 ;  /* 0x000000ffff027224 */ /* 0x000fe200078e0003 */
[----:B------:R-:W-:Y:S01]  /*02f0*/  SHF.R.S32.HI R3, RZ, 0x1f, R0 ;  /* 0x0000001fff037819 */ /* 0x000fe20000011400 */
[----:B-1----:R-:W-:Y:S02]  /*0300*/  MUFU.RCP R7, R7 ;  /* 0x0000000700077308 */ /* 0x002fe40000001000 */
[----:B------:R-:W-:Y:S01]  /*0310*/  @!P2 IMAD.MOV R2, RZ, RZ, -R2 ;  /* 0x000000ffff02a224 */ /* 0x000fe200078e0a02 */
[----:B------:R-:W-:Y:S02]  /*0320*/  @!P1 LOP3.LUT R2, RZ, R4, RZ, 0x33, !PT ;  /* 0x00000004ff029212 */ /* 0x000fe400078e33ff */
[----:B------:R-:W-:-:S03]  /*0330*/  LEA.HI R3, R3, R0, RZ, 0x8 ;  /* 0x0000000003037211 */ /* 0x000fc600078f40ff */
[----:B------:R-:W-:Y:S02]  /*0340*/  IMAD.SHL.U32 R11, R2, 0x8, RZ ;  /* 0x00000008020b7824 */ /* 0x000fe400078e00ff */
[----:B------:R-:W-:-:S03]  /*0350*/  IMAD.MOV R2, RZ, RZ, -R2 ;  /* 0x000000ffff027224 */ /* 0x000fc600078e0a02 */
[----:B------:R-:W-:Y:S01]  /*0360*/  LEA.HI.SX32 R3, R3, -R11, 0x18 ;  /* 0x8000000b03037211 */ /* 0x000fe200078fc2ff */
[----:B------:R-:W-:Y:S02]  /*0370*/  IMAD R14, R4, R2, R5 ;  /* 0x00000002040e7224 */ /* 0x000fe400078e0205 */
[----:B------:R-:W-:Y:S01]  /*0380*/  IMAD.MOV.U32 R2, RZ, RZ, RZ ;  /* 0x000000ffff027224 */ /* 0x000fe200078e00ff */
[----:B------:R-:W-:Y:S02]  /*0390*/  IMNMX R17, R3, 0x8, PT ;  /* 0x0000000803117817 */ /* 0x000fe40003800200 */
[----:B------:R-:W-:Y:S02]  /*03a0*/  IABS R4, R14 ;  /* 0x0000000e00047213 */ /* 0x000fe40000000000 */
[-C--:B------:R-:W-:Y:S02]  /*03b0*/  IABS R8, R17.reuse ;  /* 0x0000001100087213 */ /* 0x080fe40000000000 */
[----:B------:R-:W-:-:S02]  /*03c0*/  IABS R6, R17 ;  /* 0x0000001100067213 */ /* 0x000fc40000000000 */
[----:B------:R-:W1:Y:S08]  /*03d0*/  I2F.RP R0, R8 ;  /* 0x0000000800007306 */ /* 0x000e700000209400 */
[----:B-1----:R-:W1:Y:S02]  /*03e0*/  MUFU.RCP R0, R0 ;  /* 0x0000000000007308 */ /* 0x002e640000001000 */
[----:B-1----:R-:W-:-:S02]  /*03f0*/  IADD3 R3, R0, 0xffffffe, RZ ;  /* 0x0ffffffe00037810 */ /* 0x002fc40007ffe0ff */
[----:B------:R-:W-:-:S04]  /*0400*/  IABS R0, c[0x0][0x178] ;  /* 0x00005e0000007a13 */ /* 0x000fc80000000000 */
[----:B------:R-:W1:Y:S02]  /*0410*/  F2I.FTZ.U32.TRUNC.NTZ R3, R3 ;  /* 0x0000000300037305 */ /* 0x000e64000021f000 */
[----:B-1----:R-:W-:-:S04]  /*0420*/  IMAD.MOV R9, RZ, RZ, -R3 ;  /* 0x000000ffff097224 */ /* 0x002fc800078e0a03 */
[----:B------:R-:W-:-:S04]  /*0430*/  IMAD R5, R9, R8, RZ ;  /* 0x0000000809057224 */ /* 0x000fc800078e02ff */
[----:B------:R-:W-:-:S04]  /*0440*/  IMAD.HI.U32 R2, R3, R5, R2 ;  /* 0x0000000503027227 */ /* 0x000fc800078e0002 */
[----:B------:R-:W-:Y:S02]  /*0450*/  IMAD.MOV.U32 R3, RZ, RZ, R4 ;  /* 0x000000ffff037224 */ /* 0x000fe400078e0004 */
[----:B------:R-:W-:Y:S02]  /*0460*/  IMAD.MOV R4, RZ, RZ, -R6 ;  /* 0x000000ffff047224 */ /* 0x000fe400078e0a06 */
[----:B------:R-:W-:Y:S01]  /*0470*/  IMAD.HI.U32 R2, R2, R3, RZ ;  /* 0x0000000302027227 */ /* 0x000fe200078e00ff */
[----:B------:R-:W1:Y:S03]  /*0480*/  I2F.RP R6, R0 ;  /* 0x0000000000067306 */ /* 0x000e660000209400 */
[----:B------:R-:W-:Y:S01]  /*0490*/  IMAD R3, R2, R4, R3 ;  /* 0x0000000402037224 */ /* 0x000fe200078e0203 */
[----:B------:R-:W-:-:S04]  /*04a0*/  IADD3 R4, R7, 0xffffffe, RZ ;  /* 0x0ffffffe07047810 */ /* 0x000fc80007ffe0ff */
[----:B------:R-:W-:Y:S01]  /*04b0*/  ISETP.GT.U32.AND P1, PT, R8, R3, PT ;  /* 0x000000030800720c */ /* 0x000fe20003f24070 */
[----:B------:R2:W-:Y:S08]  /*04c0*/  F2I.FTZ.U32.TRUNC.NTZ R5, R4 ;  /* 0x0000000400057305 */ /* 0x0005f0000021f000 */
[----:B-1----:R-:W1:Y:S01]  /*04d0*/  MUFU.RCP R6, R6 ;  /* 0x0000000600067308 */ /* 0x002e620000001000 */
[----:B--2---:R-:W-:-:S03]  /*04e0*/  IMAD.MOV.U32 R4, RZ, RZ, RZ ;  /* 0x000000ffff047224 */ /* 0x004fc600078e00ff */
[----:B------:R-:W-:Y:S01]  /*04f0*/  @!P1 IMAD.IADD R3, R3, 0x1, -R8 ;  /* 0x0000000103039824 */ /* 0x000fe200078e0a08 */
[----:B------:R-:W-:Y:S02]  /*0500*/  @!P1 IADD3 R2, R2, 0x1, RZ ;  /* 0x0000000102029810 */ /* 0x000fe40007ffe0ff */
[----:B------:R-:W-:Y:S02]  /*0510*/  ISETP.NE.AND P1, PT, R17, RZ, PT ;  /* 0x000000ff1100720c */ /* 0x000fe40003f25270 */
[----:B------:R-:W-:Y:S02]  /*0520*/  ISETP.GE.U32.AND P0, PT, R3, R8, PT ;  /* 0x000000080300720c */ /* 0x000fe40003f06070 */
[----:B------:R-:W-:-:S04]  /*0530*/  LOP3.LUT R3, R14, R17, RZ, 0x3c, !PT ;  /* 0x000000110e037212 */ /* 0x000fc800078e3cff */
[----:B------:R-:W-:Y:S02]  /*0540*/  ISETP.GE.AND P2, PT, R3, RZ, PT ;  /* 0x000000ff0300720c */ /* 0x000fe40003f46270 */
[----:B-1----:R-:W-:-:S04]  /*0550*/  IADD3 R6, R6, 0xffffffe, RZ ;  /* 0x0ffffffe06067810 */ /* 0x002fc80007ffe0ff */
[----:B------:R-:W1:Y:S01]  /*0560*/  F2I.FTZ.U32.TRUNC.NTZ R3, R6 ;  /* 0x0000000600037305 */ /* 0x000e62000021f000 */
[----:B------:R-:W-:-:S05]  /*0570*/  @P0 IADD3 R2, R2, 0x1, RZ ;  /* 0x0000000102020810 */ /* 0x000fca0007ffe0ff */
[----:B------:R-:W-:Y:S02]  /*0580*/  IMAD.MOV.U32 R12, RZ, RZ, R2 ;  /* 0x000000ffff0c7224 */ /* 0x000fe400078e0002 */
[----:B------:R-:W-:Y:S02]  /*0590*/  IMAD.MOV R2, RZ, RZ, -R5 ;  /* 0x000000ffff027224 */ /* 0x000fe400078e0a05 */
[----:B------:R-:W-:Y:S01]  /*05a0*/  @!P2 IMAD.MOV R12, RZ, RZ, -R12 ;  /* 0x000000ffff0ca224 */ /* 0x000fe200078e0a0c */
[----:B------:R-:W-:Y:S01]  /*05b0*/  @!P1 LOP3.LUT R12, RZ, R17, RZ, 0x33, !PT ;  /* 0x00000011ff0c9212 */ /* 0x000fe200078e33ff */
[----:B------:R-:W-:Y:S01]  /*05c0*/  IMAD R7, R2, R15, RZ ;  /* 0x0000000f02077224 */ /* 0x000fe200078e02ff */
[----:B------:R-:W-:-:S03]  /*05d0*/  SHF.R.S32.HI R2, RZ, 0x8, R97 ;  /* 0x00000008ff027819 */ /* 0x000fc60000011461 */
[----:B------:R-:W-:Y:S01]  /*05e0*/  IMAD.SHL.U32 R114, R12, 0x80, RZ ;  /* 0x000000800c727824 */ /* 0x000fe200078e00ff */
[----:B------:R-:W-:Y:S01]  /*05f0*/  SGXT R2, R2, 0x1 ;  /* 0x000000010202781a */ /* 0x000fe20000000200 */
[----:B------:R-:W-:Y:S01]  /*0600*/  IMAD.HI.U32 R4, R5, R7, R4 ;  /* 0x0000000705047227 */ /* 0x000fe200078e0004 */
[C---:B------:R-:W-:Y:S02]  /*0610*/  LOP3.LUT R5, R97.reuse, 0xff, RZ, 0xc0, !PT ;  /* 0x000000ff61057812 */ /* 0x040fe400078ec0ff */
[----:B------:R-:W-:Y:S01]  /*0620*/  LEA.HI R8, R97, R114, RZ, 0x1b ;  /* 0x0000007261087211 */ /* 0x000fe200078fd8ff */
[----:B-1----:R-:W-:Y:S01]  /*0630*/  IMAD.MOV R13, RZ, RZ, -R3 ;  /* 0x000000ffff0d7224 */ /* 0x002fe200078e0a03 */
[----:B------:R-:W-:Y:S01]  /*0640*/  SHF.R.U32.HI R7, RZ, 0x5, R97 ;  /* 0x00000005ff077819 */ /* 0x000fe20000011661 */
[----:B------:R-:W-:Y:S01]  /*0650*/  IMAD.SHL.U32 R9, R5, 0x4, RZ ;  /* 0x0000000405097824 */ /* 0x000fe200078e00ff */
[----:B------:R-:W-:Y:S02]  /*0660*/  IADD3 R18, R8, 0x10, RZ ;  /* 0x0000001008127810 */ /* 0x000fe40007ffe0ff */
[----:B------:R-:W-:-:S02]  /*0670*/  SGXT.U32 R7, R7, 0x4 ;  /* 0x000000040707781a */ /* 0x000fc40000000000 */
[----:B------:R-:W-:Y:S02]  /*0680*/  IABS R10, R18 ;  /* 0x00000012000a7213 */ /* 0x000fe40000000000 */
[----:B------:R-:W-:Y:S01]  /*0690*/  LOP3.LUT R83, R9, 0x420, R2, 0x78, !PT ;  /* 0x0000042009537812 */ /* 0x000fe200078e7802 */
[----:B------:R-:W-:Y:S01]  /*06a0*/  IMAD R9, R13, R0, RZ ;  /* 0x000000000d097224 */ /* 0x000fe200078e02ff */
[----:B------:R-:W-:Y:S01]  /*06b0*/  LOP3.LUT R7, R114, R7, RZ, 0xfc, !PT ;  /* 0x0000000772077212 */ /* 0x000fe200078efcff */
[----:B------:R-:W-:Y:S01]  /*06c0*/  IMAD.HI.U32 R6, R4, R10, RZ ;  /* 0x0000000a04067227 */ /* 0x000fe200078e00ff */
[----:B------:R-:W-:Y:S01]  /*06d0*/  IADD3 R20, R8, 0x30, RZ ;  /* 0x0000003008147810 */ /* 0x000fe20007ffe0ff */
[----:B------:R-:W-:Y:S01]  /*06e0*/  STL [R1+0x14], R83 ;  /* 0x0000145301007387 */ /* 0x000fe20000100800 */
[C---:B------:R-:W-:Y:S01]  /*06f0*/  LOP3.LUT R19, R7.reuse, 0x20, RZ, 0xfc, !PT ;  /* 0x0000002007137812 */ /* 0x040fe200078efcff */
[----:B------:R-:W-:Y:S01]  /*0700*/  IMAD.MOV.U32 R2, RZ, RZ, RZ ;  /* 0x000000ffff027224 */ /* 0x000fe200078e00ff */
[----:B------:R-:W-:Y:S01]  /*0710*/  LOP3.LUT R21, R7, 0x40, RZ, 0xfc, !PT ;  /* 0x0000004007157812 */ /* 0x000fe200078efcff */
[----:B------:R-:W-:Y:S01]  /*0720*/  IMAD.MOV R6, RZ, RZ, -R6 ;  /* 0x000000ffff067224 */ /* 0x000fe200078e0a06 */
[----:B------:R-:W-:Y:S01]  /*0730*/  IABS R13, R20 ;  /* 0x00000014000d7213 */ /* 0x000fe20000000000 */
[----:B------:R-:W-:Y:S01]  /*0740*/  IMAD.HI.U32 R3, R3, R9, R2 ;  /* 0x0000000903037227 */ /* 0x000fe200078e0002 */
[----:B------:R-:W-:-:S02]  /*0750*/  IABS R16, R21 ;  /* 0x0000001500107213 */ /* 0x000fc40000000000 */
[----:B------:R-:W-:Y:S01]  /*0760*/  ISETP.GE.AND P3, PT, R20, RZ, PT ;  /* 0x000000ff1400720c */ /* 0x000fe20003f66270 */
[C---:B------:R-:W-:Y:S01]  /*0770*/  IMAD R9, R15.reuse, R6, R10 ;  /* 0x000000060f097224 */ /* 0x040fe200078e020a */
[----:B------:R-:W-:Y:S01]  /*0780*/  IADD3 R20, R8, 0x50, RZ ;  /* 0x0000005008147810 */ /* 0x000fe20007ffe0ff */
[----:B------:R-:W-:Y:S01]  /*0790*/  IMAD.MOV R2, RZ, RZ, -R12 ;  /* 0x000000ffff027224 */ /* 0x000fe200078e0a0c */
[----:B------:R-:W-:Y:S01]  /*07a0*/  IABS R12, R19 ;  /* 0x00000013000c7213 */ /* 0x000fe20000000000 */
[----:B------:R-:W-:Y:S01]  /*07b0*/  IMAD.HI.U32 R10, R4, R13, RZ ;  /* 0x0000000d040a7227 */ /* 0x000fe200078e00ff */
[----:B------:R-:W-:Y:S02]  /*07c0*/  ISETP.GT.U32.AND P0, PT, R15, R9, PT ;  /* 0x000000090f00720c */ /* 0x000fe40003f04070 */
[----:B------:R-:W-:Y:S01]  /*07d0*/  ISETP.GE.AND P2, PT, R18, RZ, PT ;  /* 0x000000ff1200720c */ /* 0x000fe20003f46270 */
[----:B------:R-:W-:Y:S01]  /*07e0*/  IMAD.HI.U32 R6, R4, R12, RZ ;  /* 0x0000000c04067227 */ /* 0x000fe200078e00ff */
[----:B------:R-:W-:-:S02]  /*07f0*/  LOP3.LUT R18, R7, 0x60, RZ, 0xfc, !PT ;  /* 0x0000006007127812 */ /* 0x000fc400078efcff */
[----:B------:R-:W-:Y:S01]  /*0800*/  ISETP.GE.AND P1, PT, R19, RZ, PT ;  /* 0x000000ff1300720c */ /* 0x000fe20003f26270 */
[----:B------:R-:W-:Y:S01]  /*0810*/  IMAD R2, R17, R2, R14 ;  /* 0x0000000211027224 */ /* 0x000fe200078e020e */
[----:B------:R-:W-:Y:S01]  /*0820*/  IADD3 R19, R8, 0x70, RZ ;  /* 0x0000007008137810 */ /* 0x000fe20007ffe0ff */
[----:B------:R-:W-:Y:S01]  /*0830*/  IMAD.MOV R6, RZ, RZ, -R6 ;  /* 0x000000ffff067224 */ /* 0x000fe200078e0a06 */
[----:B------:R-:W-:Y:S01]  /*0840*/  ISETP.GE.AND P5, PT, R7, RZ, PT ;  /* 0x000000ff0700720c */ /* 0x000fe20003fa6270 */
[----:B------:R-:W-:Y:S01]  /*0850*/  IMAD.IADD R2, R11, 0x1, R2 ;  /* 0x000000010b027824 */ /* 0x000fe200078e0202 */
[----:B------:R-:W-:Y:S01]  /*0860*/  LOP3.LUT R75, R83, 0x40, RZ, 0x3c, !PT ;  /* 0x00000040534b7812 */ /* 0x000fe200078e3cff */
[----:B------:R-:W-:Y:S02]  /*0870*/  @!P0 IMAD.IADD R9, R9, 0x1, -R15 ;  /* 0x0000000109098824 */ /* 0x000fe400078e0a0f */
[----:B------:R-:W-:-:S03]  /*0880*/  IMAD.HI.U32 R11, R4, R16, RZ ;  /* 0x00000010040b7227 */ /* 0x000fc600078e00ff */
[C---:B------:R-:W-:Y:S01]  /*0890*/  ISETP.GT.U32.AND P4, PT, R15.reuse, R9, PT ;  /* 0x000000090f00720c */ /* 0x040fe20003f84070 */
[----:B------:R-:W-:Y:S02]  /*08a0*/  IMAD.MOV R14, RZ, RZ, -R10 ;  /* 0x000000ffff0e7224 */ /* 0x000fe400078e0a0a */
[C---:B------:R-:W-:Y:S02]  /*08b0*/  IMAD R10, R15.reuse, R6, R12 ;  /* 0x000000060f0a7224 */ /* 0x040fe400078e020c */
[----:B------:R-:W-:Y:S02]  /*08c0*/  IMAD.MOV R17, RZ, RZ, -R11 ;  /* 0x000000ffff117224 */ /* 0x000fe400078e0a0b */
[C---:B------:R-:W-:Y:S01]  /*08d0*/  IMAD R11, R15.reuse, R14, R13 ;  /* 0x0000000e0f0b7224 */ /* 0x040fe200078e020d */
[----:B------:R-:W-:Y:S01]  /*08e0*/  IABS R13, R7 ;  /* 0x00000007000d7213 */ /* 0x000fe20000000000 */
[C---:B------:R-:W-:Y:S01]  /*08f0*/  IMAD R12, R15.reuse, R17, R16 ;  /* 0x000000110f0c7224 */ /* 0x040fe200078e0210 */
[C---:B------:R-:W-:Y:S01]  /*0900*/  ISETP.GT.U32.AND P0, PT, R15.reuse, R10, PT ;  /* 0x0000000a0f00720c */ /* 0x040fe20003f04070 */
[----:B------:R-:W-:Y:S01]  /*0910*/  IMAD R22, R2, 0x100, R5 ;  /* 0x0000010002167824 */ /* 0x000fe200078e0205 */
[----:B------:R-:W-:Y:S01]  /*0920*/  ISETP.GT.U32.AND P6, PT, R15, R11, PT ;  /* 0x0000000b0f00720c */ /* 0x000fe20003fc4070 */
[----:B------:R-:W-:Y:S01]  /*0930*/  IMAD.HI.U32 R6, R4, R13, RZ ;  /* 0x0000000d04067227 */ /* 0x000fe200078e00ff */
[----:B------:R-:W-:-:S02]  /*0940*/  IABS R14, R20 ;  /* 0x00000014000e7213 */ /* 0x000fc40000000000 */
[----:B------:R-:W-:Y:S01]  /*0950*/  IABS R16, R18 ;  /* 0x0000001200107213 */ /* 0x000fe20000000000 */
[----:B------:R-:W-:Y:S01]  /*0960*/  @!P4 IMAD.IADD R9, R9, 0x1, -R15 ;  /* 0x000000010909c824 */ /* 0x000fe200078e0a0f */
[C---:B------:R-:W-:Y:S01]  /*0970*/  ISETP.GT.U32.AND P4, PT, R15.reuse, R12, PT ;  /* 0x0000000c0f00720c */ /* 0x040fe20003f84070 */
[----:B------:R-:W-:Y:S01]  /*0980*/  IMAD.MOV R6, RZ, RZ, -R6 ;  /* 0x000000ffff067224 */ /* 0x000fe200078e0a06 */
[----:B------:R-:W-:Y:S01]  /*0990*/  IABS R17, R19 ;  /* 0x0000001300117213 */ /* 0x000fe20000000000 */
[----:B------:R-:W-:Y:S01]  /*09a0*/  IMAD.HI.U32 R7, R4, R14, RZ ;  /* 0x0000000e04077227 */ /* 0x000fe200078e00ff */
[----:B------:R1:W-:Y:S03]  /*09b0*/  STL [R1+0x7c], R22 ;  /* 0x00007c1601007387 */ /* 0x0003e60000100800 */
[----:B------:R-:W-:Y:S02]  /*09c0*/  IMAD R6, R15, R6, R13 ;  /* 0x000000060f067224 */ /* 0x000fe400078e020d */
[----:B------:R-:W-:-:S02]  /*09d0*/  @!P0 IMAD.IADD R10, R10, 0x1, -R15 ;  /* 0x000000010a0a8824 */ /* 0x000fc400078e0a0f */
[----:B------:R-:W-:Y:S01]  /*09e0*/  @!P6 IMAD.IADD R11, R11, 0x1, -R15 ;  /* 0x000000010b0be824 */ /* 0x000fe200078e0a0f */
[C---:B------:R-:W-:Y:S01]  /*09f0*/  ISETP.GT.U32.AND P0, PT, R15.reuse, R6, PT ;  /* 0x000000060f00720c */ /* 0x040fe20003f04070 */
[----:B------:R-:W-:Y:S01]  /*0a00*/  IMAD.MOV.U32 R8, RZ, RZ, R9 ;  /* 0x000000ffff087224 */ /* 0x000fe200078e0009 */
[C---:B------:R-:W-:Y:S01]  /*0a10*/  ISETP.GT.U32.AND P6, PT, R15.reuse, R10, PT ;  /* 0x0000000a0f00720c */ /* 0x040fe20003fc4070 */
[----:B------:R-:W-:Y:S01]  /*0a20*/  @!P4 IMAD.IADD R12, R12, 0x1, -R15 ;  /* 0x000000010c0cc824 */ /* 0x000fe200078e0a0f */
[----:B------:R-:W-:Y:S01]  /*0a30*/  ISETP.GT.U32.AND P4, PT, R15, R11, PT ;  /* 0x0000000b0f00720c */ /* 0x000fe20003f84070 */
[----:B------:R-:W-:Y:S01]  /*0a40*/  IMAD.MOV R7, RZ, RZ, -R7 ;  /* 0x000000ffff077224 */ /* 0x000fe200078e0a07 */
[----:B------:R-:W-:Y:S01]  /*0a50*/  SHF.R.U32.HI R9, RZ, 0x8, R97 ;  /* 0x00000008ff097819 */ /* 0x000fe20000011661 */
[----:B------:R-:W-:-:S03]  /*0a60*/  IMAD.HI.U32 R13, R4, R16, RZ ;  /* 0x00000010040d7227 */ /* 0x000fc600078e00ff */
[----:B------:R-:W-:Y:S01]  /*0a70*/  SGXT.U32 R87, R9, 0x1 ;  /* 0x000000010957781a */ /* 0x000fe20000000000 */
[----:B------:R-:W-:Y:S01]  /*0a80*/  @!P2 IMAD.MOV R8, RZ, RZ, -R8 ;  /* 0x000000ffff08a224 */ /* 0x000fe200078e0a08 */
[----:B------:R-:W-:Y:S01]  /*0a90*/  ISETP.GT.U32.AND P2, PT, R15, R12, PT ;  /* 0x0000000c0f00720c */ /* 0x000fe20003f44070 */
[----:B------:R-:W-:Y:S01]  /*0aa0*/  IMAD.HI.U32 R4, R4, R17, RZ ;  /* 0x0000001104047227 */ /* 0x000fe200078e00ff */
[C---:B------:R-:W-:Y:S02]  /*0ab0*/  LOP3.LUT R76, R87.reuse, 0x4, RZ, 0xfc, !PT ;  /* 0x00000004574c7812 */ /* 0x040fe400078efcff */
[----:B------:R-:W-:Y:S01]  /*0ac0*/  LOP3.LUT R74, R87, 0x8, RZ, 0xfc, !PT ;  /* 0x00000008574a7812 */ /* 0x000fe200078efcff */
[----:B------:R-:W-:Y:S01]  /*0ad0*/  IMAD R2, R15, R7, R14 ;  /* 0x000000070f027224 */ /* 0x000fe200078e020e */
[----:B------:R-:W-:Y:S01]  /*0ae0*/  IABS R7, R22 ;  /* 0x0000001600077213 */ /* 0x000fe20000000000 */
[----:B------:R-:W-:Y:S01]  /*0af0*/  IMAD.MOV R13, RZ, RZ, -R13 ;  /* 0x000000ffff0d7224 */ /* 0x000fe200078e0a0d */
[C---:B------:R-:W-:Y:S01]  /*0b00*/  LOP3.LUT R72, R87.reuse, 0xc, RZ, 0xfc, !PT ;  /* 0x0000000c57487812 */ /* 0x040fe200078efcff */
[----:B------:R-:W-:Y:S01]  /*0b10*/  IMAD.MOV R14, RZ, RZ, -R4 ;  /* 0x000000ffff0e7224 */ /* 0x000fe200078e0a04 */
[----:B------:R-:W-:Y:S01]  /*0b20*/  LOP3.LUT R71, R87, 0x10, RZ, 0xfc, !PT ;  /* 0x0000001057477812 */ /* 0x000fe200078efcff */
[--C-:B------:R-:W-:Y:S01]  /*0b30*/  @!P6 IMAD.IADD R10, R10, 0x1, -R15.reuse ;  /* 0x000000010a0ae824 */ /* 0x100fe200078e0a0f */
[----:B------:R-:W-:Y:S01]  /*0b40*/  ISETP.GT.U32.AND P6, PT, R15, R2, PT ;  /* 0x000000020f00720c */ /* 0x000fe20003fc4070 */
[----:B------:R-:W-:Y:S01]  /*0b50*/  @!P0 IMAD.IADD R6, R6, 0x1, -R15 ;  /* 0x0000000106068824 */ /* 0x000fe200078e0a0f */
[----:B------:R-:W-:Y:S01]  /*0b60*/  LOP3.LUT R70, R87, 0x14, RZ, 0xfc, !PT ;  /* 0x0000001457467812 */ /* 0x000fe200078efcff */
[----:B------:R-:W-:Y:S01]  /*0b70*/  IMAD R4, R15, R13, R16 ;  /* 0x0000000d0f047224 */ /* 0x000fe200078e0210 */
[----:B------:R-:W-:Y:S01]  /*0b80*/  LOP3.LUT R77, R87, 0x18, RZ, 0xfc, !PT ;  /* 0x00000018574d7812 */ /* 0x000fe200078efcff */
[C---:B------:R-:W-:Y:S01]  /*0b90*/  IMAD R5, R15.reuse, R14, R17 ;  /* 0x0000000e0f057224 */ /* 0x040fe200078e0211 */
[----:B------:R-:W-:Y:S01]  /*0ba0*/  ISETP.GT.U32.AND P0, PT, R15, R6, PT ;  /* 0x000000060f00720c */ /* 0x000fe20003f04070 */
[--C-:B------:R-:W-:Y:S01]  /*0bb0*/  @!P4 IMAD.IADD R11, R11, 0x1, -R15.reuse ;  /* 0x000000010b0bc824 */ /* 0x100fe200078e0a0f */
[C---:B------:R-:W-:Y:S01]  /*0bc0*/  ISETP.GT.U32.AND P4, PT, R15.reuse, R4, PT ;  /* 0x000000040f00720c */ /* 0x040fe20003f84070 */
[----:B------:R-:W-:Y:S01]  /*0bd0*/  @!P2 IMAD.IADD R12, R12, 0x1, -R15 ;  /* 0x000000010c0ca824 */ /* 0x000fe200078e0a0f */
[----:B------:R-:W-:Y:S01]  /*0be0*/  ISETP.GT.U32.AND P2, PT, R15, R5, PT ;  /* 0x000000050f00720c */ /* 0x000fe20003f44070 */
[----:B------:R-:W-:Y:S01]  /*0bf0*/  IMAD.HI.U32 R3, R3, R7, RZ ;  /* 0x0000000703037227 */ /* 0x000fe200078e00ff */
[----:B------:R-:W-:-:S02]  /*0c00*/  LOP3.LUT R79, R87, 0x1c, RZ, 0xfc, !PT ;  /* 0x0000001c574f7812 */ /* 0x000fc400078efcff */
[----:B------:R-:W-:Y:S01]  /*0c10*/  LOP3.LUT R86, R87, 0x2, RZ, 0xfc, !PT ;  /* 0x0000000257567812 */ /* 0x000fe200078efcff */
[----:B------:R-:W-:Y:S01]  /*0c20*/  @!P6 IMAD.IADD R2, R2, 0x1, -R15 ;  /* 0x000000010202e824 */ /* 0x000fe200078e0a0f */
[----:B------:R-:W-:Y:S01]  /*0c30*/  ISETP.GE.AND P6, PT, R21, RZ, PT ;  /* 0x000000ff1500720c */ /* 0x000fe20003fc6270 */
[----:B------:R-:W-:Y:S01]  /*0c40*/  IMAD.MOV R3, RZ, RZ, -R3 ;  /* 0x000000ffff037224 */ /* 0x000fe200078e0a03 */
[----:B------:R-:W-:Y:S01]  /*0c50*/  LOP3.LUT R85, R87, 0x6, RZ, 0xfc, !PT ;  /* 0x0000000657557812 */ /* 0x000fe200078efcff */
[--C-:B------:R-:W-:Y:S01]  /*0c60*/  @!P0 IMAD.IADD R6, R6, 0x1, -R15.reuse ;  /* 0x0000000106068824 */ /* 0x100fe200078e0a0f */
[----:B------:R-:W-:Y:S01]  /*0c70*/  ISETP.GT.AND P0, PT, R65, 0x1f, PT ;  /* 0x0000001f4100780c */ /* 0x000fe20003f04270 */
[--C-:B------:R-:W-:Y:S01]  /*0c80*/  @!P4 IMAD.IADD R4, R4, 0x1, -R15.reuse ;  /* 0x000000010404c824 */ /* 0x100fe200078e0a0f */
[----:B------:R-:W-:Y:S01]  /*0c90*/  ISETP.GE.AND P4, PT, R87, c[0x0][0x180], PT ;  /* 0x0000600057007a0c */ /* 0x000fe20003f86270 */
[----:B------:R-:W-:Y:S01]  /*0ca0*/  @!P2 IMAD.IADD R5, R5, 0x1, -R15 ;  /* 0x000000010505a824 */ /* 0x000fe200078e0a0f */
[----:B------:R-:W-:Y:S01]  /*0cb0*/  SEL R66, RZ, 0x4, !P0 ;  /* 0x00000004ff427807 */ /* 0x000fe20004000000 */
[----:B------:R-:W-:Y:S01]  /*0cc0*/  @!P1 IMAD.MOV R10, RZ, RZ, -R10 ;  /* 0x000000ffff0a9224 */ /* 0x000fe200078e0a0a */
[----:B------:R-:W-:Y:S01]  /*0cd0*/  ISETP.GT.U32.AND P1, PT, R15, R4, PT ;  /* 0x000000040f00720c */ /* 0x000fe20003f24070 */
[----:B------:R-:W-:Y:S01]  /*0ce0*/  IMAD R3, R0, R3, R7 ;  /* 0x0000000300037224 */ /* 0x000fe200078e0207 */
[----:B------:R-:W-:Y:S01]  /*0cf0*/  SEL R7, R66, RZ, !P4 ;  /* 0x000000ff42077207 */ /* 0x000fe20006000000 */
[----:B------:R-:W-:Y:S01]  /*0d00*/  IMAD R64, R87, c[0x0][0x188], RZ ;  /* 0x0000620057407a24 */ /* 0x000fe200078e02ff */
[----:B------:R-:W-:Y:S01]  /*0d10*/  ISETP.GT.U32.AND P4, PT, R15, R5, PT ;  /* 0x000000050f00720c */ /* 0x000fe20003f84070 */
[----:B------:R-:W-:Y:S01]  /*0d20*/  @!P6 IMAD.MOV R12, RZ, RZ, -R12 ;  /* 0x000000ffff0ce224 */ /* 0x000fe200078e0a0c */
[----:B------:R-:W-:Y:S01]  /*0d30*/  ISETP.GT.U32.AND P6, PT, R0, R3, PT ;  /* 0x000000030000720c */ /* 0x000fe20003fc4070 */
[----:B------:R-:W-:Y:S01]  /*0d40*/  IMAD R63, R67, 0x2, R64 ;  /* 0x00000002433f7824 */ /* 0x000fe200078e0240 */
[----:B------:R-:W-:Y:S01]  /*0d50*/  ISETP.GT.U32.AND P2, PT, R15, R2, PT ;  /* 0x000000020f00720c */ /* 0x000fe20003f44070 */
[----:B------:R-:W-:Y:S01]  /*0d60*/  @!P5 IMAD.MOV R6, RZ, RZ, -R6 ;  /* 0x000000ffff06d224 */ /* 0x000fe200078e0a06 */
[----:B------:R-:W-:Y:S01]  /*0d70*/  ISETP.GE.AND P5, PT, R18, RZ, PT ;  /* 0x000000ff1200720c */ /* 0x000fe20003fa6270 */
[----:B------:R-:W-:Y:S01]  /*0d80*/  IMAD R62, R67, 0x2, R63 ;  /* 0x00000002433e7824 */ /* 0x000fe200078e023f */
[----:B------:R-:W-:Y:S01]  /*0d90*/  LOP3.LUT R73, R87, 0xa, RZ, 0xfc, !PT ;  /* 0x0000000a57497812 */ /* 0x000fe200078efcff */
[--C-:B------:R-:W-:Y:S01]  /*0da0*/  @!P1 IMAD.IADD R4, R4, 0x1, -R15.reuse ;  /* 0x0000000104049824 */ /* 0x100fe200078e0a0f */
[----:B------:R-:W-:Y:S01]  /*0db0*/  ISETP.GE.AND P1, PT, R19, RZ, PT ;  /* 0x000000ff1300720c */ /* 0x000fe20003f26270 */
[----:B------:R-:W-:Y:S01]  /*0dc0*/  IMAD R61, R67, 0x2, R62 ;  /* 0x00000002433d7824 */ /* 0x000fe200078e023e */
[----:B------:R-:W-:Y:S01]  /*0dd0*/  LOP3.LUT R84, R87, 0xe, RZ, 0xfc, !PT ;  /* 0x0000000e57547812 */ /* 0x000fe200078efcff */
[----:B------:R-:W-:Y:S01]  /*0de0*/  @!P4 IMAD.IADD R5, R5, 0x1, -R15 ;  /* 0x000000010505c824 */ /* 0x000fe200078e0a0f */
[----:B------:R-:W-:Y:S01]  /*0df0*/  ISETP.GE.AND P4, PT, R76, c[0x0][0x180], PT ;  /* 0x000060004c007a0c */ /* 0x000fe20003f86270 */
[----:B------:R-:W-:Y:S01]  /*0e00*/  @!P6 IMAD.IADD R3, R3, 0x1, -R0 ;  /* 0x000000010303e824 */ /* 0x000fe200078e0a00 */
[----:B------:R-:W-:Y:S01]  /*0e10*/  ISETP.GE.AND P6, PT, R74, c[0x0][0x180], PT ;  /* 0x000060004a007a0c */ /* 0x000fe20003fc6270 */
[----:B------:R-:W-:Y:S01]  /*0e20*/  IMAD R60, R67, 0x2, R61 ;  /* 0x00000002433c7824 */ /* 0x000fe200078e023d */
[----:B------:R-:W-:Y:S01]  /*0e30*/  LOP3.LUT R82, R87, 0x12, RZ, 0xfc, !PT ;  /* 0x0000001257527812 */ /* 0x000fe200078efcff */
[----:B------:R-:W-:Y:S01]  /*0e40*/  @!P3 IMAD.MOV R11, RZ, RZ, -R11 ;  /* 0x000000ffff0bb224 */ /* 0x000fe200078e0a0b */
[----:B------:R-:W-:Y:S01]  /*0e50*/  ISETP.NE.U32.AND P3, PT, R7, RZ, PT ;  /* 0x000000ff0700720c */ /* 0x000fe20003f65070 */
[C---:B------:R-:W-:Y:S01]  /*0e60*/  IMAD R59, R67.reuse, 0x2, R60 ;  /* 0x00000002433b7824 */ /* 0x040fe200078e023c */
[----:B------:R-:W-:Y:S01]  /*0e70*/  SEL R7, R66, RZ, !P4 ;  /* 0x000000ff42077207 */ /* 0x000fe20006000000 */
[----:B------:R-:W-:Y:S01]  /*0e80*/  IMAD.MOV.U32 R14, RZ, RZ, R5 ;  /* 0x000000ffff0e7224 */ /* 0x000fe200078e0005 */
[----:B------:R-:W-:Y:S01]  /*0e90*/  ISETP.GT.U32.AND P4, PT, R0, R3, PT ;  /* 0x000000030000720c */ /* 0x000fe20003f84070 */
[----:B------:R-:W-:Y:S01]  /*0ea0*/  @!P2 IMAD.IADD R2, R2, 0x1, -R15 ;  /* 0x000000010202a824 */ /* 0x000fe200078e0a0f */
[----:B------:R-:W-:Y:S01]  /*0eb0*/  ISETP.GE.AND P2, PT, R20, RZ, PT ;  /* 0x000000ff1400720c */ /* 0x000fe20003f46270 */
[----:B------:R-:W-:Y:S01]  /*0ec0*/  @!P5 IMAD.MOV R4, RZ, RZ, -R4 ;  /* 0x000000ffff04d224 */ /* 0x000fe200078e0a04 */
[----:B------:R-:W-:Y:S01]  /*0ed0*/  ISETP.GE.AND P5, PT, R22, RZ, PT ;  /* 0x000000ff1600720c */ /* 0x000fe20003fa6270 */
[C---:B------:R-:W-:Y:S01]  /*0ee0*/  IMAD R58, R67.reuse, 0x2, R59 ;  /* 0x00000002433a7824 */ /* 0x040fe200078e023b */
[----:B------:R-:W-:Y:S01]  /*0ef0*/  SEL R9, R66, RZ, !P6 ;  /* 0x000000ff42097207 */ /* 0x000fe20007000000 */
[----:B------:R-:W-:Y:S01]  /*0f00*/  @!P1 IMAD.MOV R14, RZ, RZ, -R14 ;  /* 0x000000ffff0e9224 */ /* 0x000fe200078e0a0e */
[----:B------:R-:W-:Y:S01]  /*0f10*/  ISETP.NE.AND P1, PT, RZ, c[0x0][0x178], PT ;  /* 0x00005e00ff007a0c */ /* 0x000fe20003f25270 */
[----:B------:R-:W-:Y:S01]  /*0f20*/  IMAD R57, R67, 0x2, R58 ;  /* 0x0000000243397824 */ /* 0x000fe200078e023a */
[----:B------:R-:W-:Y:S01]  /*0f30*/  ISETP.NE.U32.AND P6, PT, R9, RZ, PT ;  /* 0x000000ff0900720c */ /* 0x000fe20003fc5070 */
[----:B------:R-:W-:Y:S01]  /*0f40*/  IMAD.SHL.U32 R15, R63, 0x4, RZ ;  /* 0x000000043f0f7824 */ /* 0x000fe200078e00ff */
[----:B------:R-:W-:Y:S01]  /*0f50*/  LOP3.LUT R81, R87, 0x16, RZ, 0xfc, !PT ;  /* 0x0000001657517812 */ /* 0x000fe200078efcff */
[----:B------:R-:W-:Y:S01]  /*0f60*/  IMAD R56, R67, 0x2, R57 ;  /* 0x0000000243387824 */ /* 0x000fe200078e0239 */
[----:B------:R-:W-:Y:S01]  /*0f70*/  LOP3.LUT R78, R87, 0x1a, RZ, 0xfc, !PT ;  /* 0x0000001a574e7812 */ /* 0x000fe200078efcff */
[----:B------:R-:W-:Y:S01]  /*0f80*/  @!P4 IMAD.IADD R3, R3, 0x1, -R0 ;  /* 0x000000010303c824 */ /* 0x000fe200078e0a00 */
[----:B------:R-:W-:Y:S01]  /*0f90*/  ISETP.GE.AND P4, PT, R72, c[0x0][0x180], PT ;  /* 0x0000600048007a0c */ /* 0x000fe20003f86270 */
[----:B------:R-:W-:Y:S01]  /*0fa0*/  IMAD R9, R67, 0x2, R56 ;  /* 0x0000000243097824 */ /* 0x000fe200078e0238 */
[----:B------:R-:W-:Y:S01]  /*0fb0*/  LOP3.LUT R96, R87, 0x1e, RZ, 0xfc, !PT ;  /* 0x0000001e57607812 */ /* 0x000fe200078efcff */
[----:B------:R-:W-:Y:S01]  /*0fc0*/  @!P2 IMAD.MOV R2, RZ, RZ, -R2 ;  /* 0x000000ffff02a224 */ /* 0x000fe200078e0a02 */
[----:B------:R-:W-:Y:S01]  /*0fd0*/  ISETP.NE.U32.AND P2, PT, R7, RZ, PT ;  /* 0x000000ff0700720c */ /* 0x000fe20003f45070 */
[----:B------:R-:W-:Y:S01]  /*0fe0*/  @!P5 IMAD.MOV R3, RZ, RZ, -R3 ;  /* 0x000000ffff03d224 */ /* 0x000fe200078e0a03 */
[----:B------:R-:W-:Y:S01]  /*0ff0*/  SEL R0, R66, RZ, !P4 ;  /* 0x000000ff42007207 */ /* 0x000fe20006000000 */
[----:B------:R-:W-:Y:S01]  /*1000*/  IMAD R5, R67, 0x2, R9 ;  /* 0x0000000243057824 */ /* 0x000fe200078e0209 */
[----:B------:R-:W-:Y:S01]  /*1010*/  @!P1 LOP3.LUT R3, RZ, c[0x0][0x178], RZ, 0x33, !PT ;  /* 0x00005e00ff039a12 */ /* 0x000fe200078e33ff */
[----:B------:R-:W-:Y:S01]  /*1020*/  IMAD.SHL.U32 R17, R64, 0x4, RZ ;  /* 0x0000000440117824 */ /* 0x000fe200078e00ff */
[----:B------:R-:W-:Y:S01]  /*1030*/  ISETP.NE.AND P4, PT, RZ, c[0x0][0x17c], PT ;  /* 0x00005f00ff007a0c */ /* 0x000fe20003f85270 */
[----:B------:R-:W-:Y:S01]  /*1040*/  IMAD.SHL.U32 R16, R62, 0x4, RZ ;  /* 0x000000043e107824 */ /* 0x000fe200078e00ff */
[----:B------:R-:W-:Y:S01]  /*1050*/  LOP3.LUT R7, RZ, c[0x0][0x17c], RZ, 0x33, !PT ;  /* 0x00005f00ff077a12 */ /* 0x000fe200078e33ff */
[----:B------:R-:W-:Y:S01]  /*1060*/  IMAD R3, R3, c[0x0][0x184], RZ ;  /* 0x0000610003037a24 */ /* 0x000fe200078e02ff */
[----:B------:R-:W-:Y:S01]  /*1070*/  ISETP.NE.U32.AND P5, PT, R0, RZ, PT ;  /* 0x000000ff0000720c */ /* 0x000fe20003fa5070 */
[----:B------:R-:W-:Y:S01]  /*1080*/  IMAD.SHL.U32 R18, R61, 0x4, RZ ;  /* 0x000000043d127824 */ /* 0x000fe200078e00ff */
[----:B------:R-:W-:Y:S01]  /*1090*/  SEL R117, R7, R4, !P4 ;  /* 0x0000000407757207 */ /* 0x000fe20006000000 */
[----:B------:R-:W-:Y:S01]  /*10a0*/  IMAD R4, R67, 0x2, R5 ;  /* 0x0000000243047824 */ /* 0x000fe200078e0205 */
[----:B------:R-:W-:Y:S01]  /*10b0*/  SEL R36, R7, R8, !P4 ;  /* 0x0000000807247207 */ /* 0x000fe20006000000 */
[----:B------:R-:W-:Y:S01]  /*10c0*/  IMAD.SHL.U32 R8, R3, 0x4, RZ ;  /* 0x0000000403087824 */ /* 0x000fe200078e00ff */
[----:B------:R-:W-:Y:S01]  /*10d0*/  SEL R119, R7, R2, !P4 ;  /* 0x0000000207777207 */ /* 0x000fe20006000000 */
[----:B------:R-:W-:Y:S01]  /*10e0*/  IMAD R0, R67, 0x2, R4 ;  /* 0x0000000243007824 */ /* 0x000fe200078e0204 */
[----:B------:R-:W-:Y:S01]  /*10f0*/  SEL R35, R7, R6, !P4 ;  /* 0x0000000607237207 */ /* 0x000fe20006000000 */
[----:B------:R-:W-:Y:S01]  /*1100*/  STL [R1+0x44], R16 ;  /* 0x0000441001007387 */ /* 0x000fe20000100800 */
[----:B------:R-:W-:Y:S01]  /*1110*/  IADD3 R37, P1, R8, c[0x0][0x160], RZ ;  /* 0x0000580008257a10 */ /* 0x000fe20007f3e0ff */
[----:B------:R-:W-:Y:S01]  /*1120*/  IMAD R2, R67, 0x2, R0 ;  /* 0x0000000243027824 */ /* 0x000fe200078e0200 */
[C---:B------:R-:W-:Y:S01]  /*1130*/  SEL R125, R7.reuse, R10, !P4 ;  /* 0x0000000a077d7207 */ /* 0x040fe20006000000 */
[----:B------:R-:W-:Y:S01]  /*1140*/  IMAD.SHL.U32 R20, R60, 0x4, RZ ;  /* 0x000000043c147824 */ /* 0x000fe200078e00ff */
[----:B------:R-:W-:Y:S01]  /*1150*/  SEL R123, R7, R11, !P4 ;  /* 0x0000000b077b7207 */ /* 0x000fe20006000000 */
[----:B------:R-:W-:Y:S01]  /*1160*/  IMAD R28, R67, 0x2, R2 ;  /* 0x00000002431c7824 */ /* 0x000fe200078e0202 */
[C---:B------:R-:W-:Y:S01]  /*1170*/  SEL R121, R7.reuse, R12, !P4 ;  /* 0x0000000c07797207 */ /* 0x040fe20006000000 */
[----:B------:R2:W-:Y:S01]  /*1180*/  STL [R1+0x40], R18 ;  /* 0x0000401201007387 */ /* 0x0005e20000100800 */
[----:B------:R-:W-:Y:S01]  /*1190*/  SEL R115, R7, R14, !P4 ;  /* 0x0000000e07737207 */ /* 0x000fe20006000000 */
[----:B-1----:R-:W-:Y:S01]  /*11a0*/  IMAD.SHL.U32 R22, R59, 0x4, RZ ;  /* 0x000000043b167824 */ /* 0x002fe200078e00ff */
[----:B------:R-:W-:Y:S01]  /*11b0*/  LEA.HI.X.SX32 R39, R3, c[0x0][0x164], 0x2, P1 ;  /* 0x0000590003277a11 */ /* 0x000fe200008f16ff */
[----:B------:R-:W-:Y:S01]  /*11c0*/  STL [R1+0x3c], R20 ;  /* 0x00003c1401007387 */ /* 0x000fe20000100800 */
[-C--:B------:R-:W-:Y:S01]  /*11d0*/  LEA R6, P4, R0, R37.reuse, 0x2 ;  /* 0x0000002500067211 */ /* 0x080fe200078810ff */
[----:B------:R-:W-:Y:S01]  /*11e0*/  IMAD.SHL.U32 R24, R58, 0x4, RZ ;  /* 0x000000043a187824 */ /* 0x000fe200078e00ff */
[----:B------:R-:W-:Y:S01]  /*11f0*/  LEA R12, P1, R2, R37, 0x2 ;  /* 0x00000025020c7211 */ /* 0x000fe200078210ff */
[----:B------:R1:W-:Y:S01]  /*1200*/  STL [R1+0x38], R22 ;  /* 0x0000381601007387 */ /* 0x0003e20000100800 */
[----:B------:R-:W-:Y:S01]  /*1210*/  LEA.HI.X.SX32 R7, R0, R39, 0x2, P4 ;  /* 0x0000002700077211 */ /* 0x000fe200020f16ff */
[----:B------:R-:W-:Y:S01]  /*1220*/  IMAD.SHL.U32 R0, R57, 0x4, RZ ;  /* 0x0000000439007824 */ /* 0x000fe200078e00ff */
[----:B------:R-:W-:Y:S01]  /*1230*/  LEA R10, P4, R28, R37, 0x2 ;  /* 0x000000251c0a7211 */ /* 0x000fe200078810ff */
[----:B------:R-:W-:Y:S01]  /*1240*/  STL [R1+0x34], R24 ;  /* 0x0000341801007387 */ /* 0x000fe20000100800 */
[-C--:B------:R-:W-:Y:S01]  /*1250*/  LEA.HI.X.SX32 R13, R2, R39.reuse, 0x2, P1 ;  /* 0x00000027020d7211 */ /* 0x080fe200008f16ff */
[----:B------:R-:W-:Y:S01]  /*1260*/  IMAD.SHL.U32 R2, R56, 0x4, RZ ;  /* 0x0000000438027824 */ /* 0x000fe200078e00ff */
[----:B------:R-:W-:Y:S01]  /*1270*/  LEA.HI.X.SX32 R11, R28, R39, 0x2, P4 ;  /* 0x000000271c0b7211 */ /* 0x000fe200020f16ff */
[----:B------:R3:W-:Y:S01]  /*1280*/  STL [R1+0x30], R0 ;  /* 0x0000300001007387 */ /* 0x0007e20000100800 */
[-C--:B------:R-:W-:Y:S01]  /*1290*/  IADD3 R14, P4, R15, R37.reuse, RZ ;  /* 0x000000250f0e7210 */ /* 0x080fe20007f9e0ff */
[----:B------:R-:W-:Y:S01]  /*12a0*/  IMAD.SHL.U32 R38, R4, 0x4, RZ ;  /* 0x0000000404267824 */ /* 0x000fe200078e00ff */
[----:B------:R-:W-:Y:S01]  /*12b0*/  IADD3 R54, P1, R17, R37, RZ ;  /* 0x0000002511367210 */ /* 0x000fe20007f3e0ff */
[----:B------:R4:W-:Y:S01]  /*12c0*/  STL [R1+0x2c], R2 ;  /* 0x00002c0201007387 */ /* 0x0009e20000100800 */
[-C--:B------:R-:W-:Y:S01]  /*12d0*/  LEA.HI.X.SX32 R15, R63, R39.reuse, 0x2, P4 ;  /* 0x000000273f0f7211 */ /* 0x080fe200020f16ff */
[----:B------:R-:W-:Y:S01]  /*12e0*/  IMAD R125, R125, c[0x0][0x190], RZ ;  /* 0x000064007d7d7a24 */ /* 0x000fe200078e02ff */
[----:B------:R-:W-:Y:S01]  /*12f0*/  LEA.HI.X.SX32 R55, R64, R39, 0x2, P1 ;  /* 0x0000002740377211 */ /* 0x000fe200008f16ff */
[----:B------:R-:W-:Y:S01]  /*1300*/  IMAD R123, R123, c[0x0][0x190], RZ ;  /* 0x000064007b7b7a24 */ /* 0x000fe200078e02ff */
[-C--:B--2---:R-:W-:Y:S01]  /*1310*/  IADD3 R18, P4, R18, R37.reuse, RZ ;  /* 0x0000002512127210 */ /* 0x084fe20007f9e0ff */
[----:B------:R-:W-:Y:S01]  /*1320*/  IMAD R121, R121, c[0x0][0x190], RZ ;  /* 0x0000640079797a24 */ /* 0x000fe200078e02ff */
[----:B------:R-:W-:Y:S01]  /*1330*/  IADD3 R16, P1, R16, R37, RZ ;  /* 0x0000002510107210 */ /* 0x000fe20007f3e0ff */
[----:B------:R-:W-:Y:S01]  /*1340*/  IMAD R119, R119, c[0x0][0x190], RZ ;  /* 0x0000640077777a24 */ /* 0x000fe200078e02ff */
[-C--:B------:R-:W-:Y:S01]  /*1350*/  LEA.HI.X.SX32 R19, R61, R39.reuse, 0x2, P4 ;  /* 0x000000273d137211 */ /* 0x080fe200020f16ff */
[----:B------:R-:W-:Y:S01]  /*1360*/  IMAD R117, R117, c[0x0][0x190], RZ ;  /* 0x0000640075757a24 */ /* 0x000fe200078e02ff */
[----:B------:R-:W-:Y:S01]  /*1370*/  LEA.HI.X.SX32 R17, R62, R39, 0x2, P1 ;  /* 0x000000273e117211 */ /* 0x000fe200008f16ff */
[----:B------:R-:W-:Y:S01]  /*1380*/  IMAD R115, R115, c[0x0][0x190], RZ ;  /* 0x0000640073737a24 */ /* 0x000fe200078e02ff */
[-C--:B-1----:R-:W-:Y:S01]  /*1390*/  IADD3 R22, P4, R22, R37.reuse, RZ ;  /* 0x0000002516167210 */ /* 0x082fe20007f9e0ff */
[----:B------:R1:W-:Y:S01]  /*13a0*/  LDGSTS.E [R83], [R54.64], P3 ;  /* 0x0000000036537fae */ /* 0x0003e20009921846 */
[----:B------:R-:W-:-:S02]  /*13b0*/  IADD3 R20, P1, R20, R37, RZ ;  /* 0x0000002514147210 */ /* 0x000fc40007f3e0ff */
[-C--:B------:R-:W-:Y:S01]  /*13c0*/  LEA.HI.X.SX32 R23, R59, R39.reuse, 0x2, P4 ;  /* 0x000000273b177211 */ /* 0x080fe200020f16ff */
[----:B------:R2:W-:Y:S01]  /*13d0*/  LDGSTS.E [R83+0x1000], [R16.64], P2 ;  /* 0x0100000010537fae */ /* 0x0005e20009121846 */
[----:B------:R-:W-:Y:S02]  /*13e0*/  LEA.HI.X.SX32 R21, R60, R39, 0x2, P1 ;  /* 0x000000273c157211 */ /* 0x000fe400008f16ff */
[-C--:B------:R-:W-:Y:S01]  /*13f0*/  IADD3 R26, P4, R0, R37.reuse, RZ ;  /* 0x00000025001a7210 */ /* 0x080fe20007f9e0ff */
[----:B---3--:R-:W-:Y:S01]  /*1400*/  IMAD R0, R67, 0x2, R28 ;  /* 0x0000000243007824 */ /* 0x008fe200078e021c */
[----:B------:R-:W-:Y:S01]  /*1410*/  IADD3 R24, P1, R24, R37, RZ ;  /* 0x0000002518187210 */ /* 0x000fe20007f3e0ff */
[----:B------:R3:W-:Y:S01]  /*1420*/  LDGSTS.E [R83+0x2000], [R20.64], P6 ;  /* 0x0200000014537fae */ /* 0x0007e2000b121846 */
[-C--:B------:R-:W-:Y:S02]  /*1430*/  LEA.HI.X.SX32 R27, R57, R39.reuse, 0x2, P4 ;  /* 0x00000027391b7211 */ /* 0x080fe400020f16ff */
[----:B------:R-:W-:-:S02]  /*1440*/  LEA.HI.X.SX32 R25, R58, R39, 0x2, P1 ;  /* 0x000000273a197211 */ /* 0x000fc400008f16ff */
[-C--:B------:R-:W-:Y:S01]  /*1450*/  IADD3 R28, P1, R2, R37.reuse, RZ ;  /* 0x00000025021c7210 */ /* 0x080fe20007f3e0ff */
[----:B----4-:R-:W-:Y:S01]  /*1460*/  IMAD.SHL.U32 R2, R9, 0x4, RZ ;  /* 0x0000000409027824 */ /* 0x010fe200078e00ff */
[----:B------:R-:W-:Y:S01]  /*1470*/  LEA R30, P4, R0, R37, 0x2 ;  /* 0x00000025001e7211 */ /* 0x000fe200078810ff */
[----:B------:R4:W-:Y:S01]  /*1480*/  LDGSTS.E [R83+0x3000], [R24.64], P5 ;  /* 0x0300000018537fae */ /* 0x0009e2000a921846 */
[-C--:B------:R-:W-:Y:S02]  /*1490*/  LEA.HI.X.SX32 R29, R56, R39.reuse, 0x2, P1 ;  /* 0x00000027381d7211 */ /* 0x080fe400008f16ff */
[----:B------:R-:W-:Y:S01]  /*14a0*/  LEA.HI.X.SX32 R31, R0, R39, 0x2, P4 ;  /* 0x00000027001f7211 */ /* 0x000fe200020f16ff */
[----:B------:R-:W-:Y:S01]  /*14b0*/  IMAD.SHL.U32 R0, R5, 0x4, RZ ;  /* 0x0000000405007824 */ /* 0x000fe200078e00ff */
[----:B------:R-:W-:Y:S01]  /*14c0*/  IADD3 R52, P1, R110, c[0x0][0x168], RZ ;  /* 0x00005a006e347a10 */ /* 0x000fe20007f3e0ff */
[----:B------:R5:W-:Y:S01]  /*14d0*/  STL [R1+0x28], R2 ;  /* 0x0000280201007387 */ /* 0x000be20000100800 */
[----:B------:R-:W-:-:S02]  /*14e0*/  IADD3 R32, P4, R2, R37, RZ ;  /* 0x0000002502207210 */ /* 0x000fc40007f9e0ff */
[----:B------:R-:W-:Y:S01]  /*14f0*/  LEA.HI.X.SX32 R68, R111, c[0x0][0x16c], 0x2, P1 ;  /* 0x00005b006f447a11 */ /* 0x000fe200008f16ff */
[----:B------:R1:W-:Y:S01]  /*1500*/  STL [R1+0x24], R0 ;  /* 0x0000240001007387 */ /* 0x0003e20000100800 */
[----:B------:R-:W-:Y:S02]  /*1510*/  IADD3 R34, P1, R0, R37, RZ ;  /* 0x0000002500227210 */ /* 0x000fe40007f3e0ff */
[-C--:B------:R-:W-:Y:S01]  /*1520*/  LEA.HI.X.SX32 R33, R9, R39.reuse, 0x2, P4 ;  /* 0x0000002709217211 */ /* 0x080fe200020f16ff */
[----:B------:R2:W-:Y:S01]  /*1530*/  STL [R1+0x20], R38 ;  /* 0x0000202601007387 */ /* 0x0005e20000100800 */
[----:B------:R-:W-:Y:S01]  /*1540*/  ISETP.GE.AND P3, PT, R79, c[0x0][0x180], PT ;  /* 0x000060004f007a0c */ /* 0x000fe20003f66270 */
[----:B-----5:R-:W-:Y:S01]  /*1550*/  IMAD R2, R36, c[0x0][0x190], RZ ;  /* 0x0000640024027a24 */ /* 0x020fe200078e02ff */
[----:B------:R-:W-:Y:S02]  /*1560*/  ISETP.GE.AND P6, PT, R86, c[0x0][0x180], PT ;  /* 0x0000600056007a0c */ /* 0x000fe40003fc6270 */
[----:B------:R-:W-:Y:S01]  /*1570*/  ISETP.GE.AND P5, PT, R85, c[0x0][0x180], PT ;  /* 0x0000600055007a0c */ /* 0x000fe20003fa6270 */
[----:B-1----:R-:W-:Y:S01]  /*1580*/  IMAD R0, R35, c[0x0][0x190], RZ ;  /* 0x0000640023007a24 */ /* 0x002fe200078e02ff */
[----:B------:R-:W-:-:S02]  /*1590*/  LEA.HI.X.SX32 R35, R5, R39, 0x2, P1 ;  /* 0x0000002705237211 */ /* 0x000fc400008f16ff */
[----:B------:R-:W-:Y:S02]  /*15a0*/  IADD3 R36, P1, R38, R37, RZ ;  /* 0x0000002526247210 */ /* 0x000fe40007f3e0ff */
[-C--:B------:R-:W-:Y:S02]  /*15b0*/  LEA R40, P4, R2, R52.reuse, 0x2 ;  /* 0x0000003402287211 */ /* 0x080fe400078810ff */
[----:B------:R-:W-:Y:S02]  /*15c0*/  LEA.HI.X.SX32 R37, R4, R39, 0x2, P1 ;  /* 0x0000002704257211 */ /* 0x000fe400008f16ff */
[----:B--2---:R-:W-:Y:S02]  /*15d0*/  LEA R38, P1, R0, R52, 0x2 ;  /* 0x0000003400267211 */ /* 0x004fe400078210ff */
[-C--:B------:R-:W-:Y:S02]  /*15e0*/  LEA.HI.X.SX32 R41, R2, R68.reuse, 0x2, P4 ;  /* 0x0000004402297211 */ /* 0x080fe400020f16ff */
[----:B------:R-:W-:-:S02]  /*15f0*/  LEA.HI.X.SX32 R39, R0, R68, 0x2, P1 ;  /* 0x0000004400277211 */ /* 0x000fc400008f16ff */
[-C--:B------:R-:W-:Y:S02]  /*1600*/  LEA R42, P1, R125, R52.reuse, 0x2 ;  /* 0x000000347d2a7211 */ /* 0x080fe400078210ff */
[----:B------:R-:W-:Y:S02]  /*1610*/  LEA R44, P4, R123, R52, 0x2 ;  /* 0x000000347b2c7211 */ /* 0x000fe400078810ff */
[----:B------:R-:W-:Y:S02]  /*1620*/  LEA.HI.X.SX32 R43, R125, R68, 0x2, P1 ;  /* 0x000000447d2b7211 */ /* 0x000fe400008f16ff */
[----:B------:R-:W-:Y:S02]  /*1630*/  LEA R46, P1, R121, R52, 0x2 ;  /* 0x00000034792e7211 */ /* 0x000fe400078210ff */
[----:B------:R-:W-:Y:S02]  /*1640*/  LEA.HI.X.SX32 R45, R123, R68, 0x2, P4 ;  /* 0x000000447b2d7211 */ /* 0x000fe400020f16ff */
[----:B------:R-:W-:-:S02]  /*1650*/  LEA R48, P4, R119, R52, 0x2 ;  /* 0x0000003477307211 */ /* 0x000fc400078810ff */
[----:B------:R-:W-:Y:S02]  /*1660*/  LEA.HI.X.SX32 R47, R121, R68, 0x2, P1 ;  /* 0x00000044792f7211 */ /* 0x000fe400008f16ff */
[----:B------:R-:W-:Y:S02]  /*1670*/  LEA R50, P1, R117, R52, 0x2 ;  /* 0x0000003475327211 */ /* 0x000fe400078210ff */
[----:B------:R-:W-:Y:S02]  /*1680*/  LEA.HI.X.SX32 R49, R119, R68, 0x2, P4 ;  /* 0x0000004477317211 */ /* 0x000fe400020f16ff */
[----:B------:R-:W-:Y:S02]  /*1690*/  LEA R52, P4, R115, R52, 0x2 ;  /* 0x0000003473347211 */ /* 0x000fe400078810ff */
[----:B------:R-:W-:Y:S02]  /*16a0*/  LEA.HI.X.SX32 R51, R117, R68, 0x2, P1 ;  /* 0x0000004475337211 */ /* 0x000fe400008f16ff */
[----:B------:R-:W-:-:S02]  /*16b0*/  ISETP.GE.AND P1, PT, R71, c[0x0][0x180], PT ;  /* 0x0000600047007a0c */ /* 0x000fc40003f26270 */
[----:B------:R-:W-:Y:S02]  /*16c0*/  LEA.HI.X.SX32 R53, R115, R68, 0x2, P4 ;  /* 0x0000004473357211 */ /* 0x000fe400020f16ff */
[----:B------:R-:W-:Y:S02]  /*16d0*/  ISETP.GE.AND P4, PT, R70, c[0x0][0x180], PT ;  /* 0x0000600046007a0c */ /* 0x000fe40003f86270 */
[C---:B------:R-:W-:Y:S02]  /*16e0*/  SEL R68, R66.reuse, RZ, !P1 ;  /* 0x000000ff42447207 */ /* 0x040fe40004800000 */
[----:B------:R-:W-:Y:S02]  /*16f0*/  ISETP.GE.AND P1, PT, R77, c[0x0][0x180], PT ;  /* 0x000060004d007a0c */ /* 0x000fe40003f26270 */
[----:B------:R-:W-:Y:S02]  /*1700*/  SEL R69, R66, RZ, !P4 ;  /* 0x000000ff42457207 */ /* 0x000fe40006000000 */
[----:B------:R-:W-:-:S02]  /*1710*/  ISETP.NE.U32.AND P4, PT, R68, RZ, PT ;  /* 0x000000ff4400720c */ /* 0x000fc40003f85070 */
[C---:B------:R-:W-:Y:S02]  /*1720*/  SEL R68, R66.reuse, RZ, !P1 ;  /* 0x000000ff42447207 */ /* 0x040fe40004800000 */
[----:B------:R-:W-:Y:S02]  /*1730*/  ISETP.NE.U32.AND P1, PT, R69, RZ, PT ;  /* 0x000000ff4500720c */ /* 0x000fe40003f25070 */
[----:B------:R-:W-:Y:S02]  /*1740*/  SEL R69, R66, RZ, !P3 ;  /* 0x000000ff42457207 */ /* 0x000fe40005800000 */
[----:B------:R-:W-:Y:S02]  /*1750*/  ISETP.NE.U32.AND P3, PT, R68, RZ, PT ;  /* 0x000000ff4400720c */ /* 0x000fe40003f65070 */
[----:B------:R-:W-:Y:S02]  /*1760*/  ISETP.NE.U32.AND P2, PT, R69, RZ, PT ;  /* 0x000000ff4500720c */ /* 0x000fe40003f45070 */
[----:B------:R-:W-:Y:S01]  /*1770*/  SEL R68, R66, RZ, !P6 ;  /* 0x000000ff42447207 */ /* 0x000fe20007000000 */
[----:B------:R1:W-:Y:S01]  /*1780*/  LDGSTS.E [R83+0x4000], [R28.64], P4 ;  /* 0x040000001c537fae */ /* 0x0003e2000a121846 */
[----:B------:R-:W-:-:S02]  /*1790*/  ISETP.GE.AND P6, PT, R73, c[0x0][0x180], PT ;  /* 0x0000600049007a0c */ /* 0x000fc40003fc6270 */
[----:B------:R-:W-:Y:S01]  /*17a0*/  SEL R69, R66, RZ, !P5 ;  /* 0x000000ff42457207 */ /* 0x000fe20006800000 */
[----:B------:R2:W-:Y:S01]  /*17b0*/  LDGSTS.E [R83+0x5000], [R34.64], P1 ;  /* 0x0500000022537fae */ /* 0x0005e20008921846 */
[----:B------:R-:W-:Y:S02]  /*17c0*/  ISETP.NE.U32.AND P5, PT, R68, RZ, PT ;  /* 0x000000ff4400720c */ /* 0x000fe40003fa5070 */
[----:B------:R-:W-:Y:S01]  /*17d0*/  ISETP.GE.AND P4, PT, R84, c[0x0][0x180], PT ;  /* 0x0000600054007a0c */ /* 0x000fe20003f86270 */
[----:B------:R5:W-:Y:S01]  /*17e0*/  LDGSTS.E [R83+0x6000], [R6.64], P3 ;  /* 0x0600000006537fae */ /* 0x000be20009921846 */
[----:B------:R-:W-:Y:S02]  /*17f0*/  SEL R68, R66, RZ, !P6 ;  /* 0x000000ff42447207 */ /* 0x000fe40007000000 */
[----:B------:R-:W-:Y:S01]  /*1800*/  ISETP.NE.U32.AND P6, PT, R69, RZ, PT ;  /* 0x000000ff4500720c */ /* 0x000fe20003fc5070 */
[----:B------:R1:W-:Y:S01]  /*1810*/  LDGSTS.E [R83+0x7000], [R10.64], P2 ;  /* 0x070000000a537fae */ /* 0x0003e20009121846 */
[----:B------:R-:W-:-:S02]  /*1820*/  ISETP.GE.AND P3, PT, R82, c[0x0][0x180], PT ;  /* 0x0000600052007a0c */ /* 0x000fc40003f66270 */
[----:B------:R-:W-:Y:S02]  /*1830*/  SEL R69, R66, RZ, !P4 ;  /* 0x000000ff42457207 */ /* 0x000fe40006000000 */
[----:B------:R-:W-:Y:S01]  /*1840*/  ISETP.NE.U32.AND P1, PT, R68, RZ, PT ;  /* 0x000000ff4400720c */ /* 0x000fe20003f25070 */
[----:B------:R1:W-:Y:S01]  /*1850*/  LDGSTS.E [R75+0x800], [R14.64], P5 ;  /* 0x008000000e4b7fae */ /* 0x0003e2000a921846 */
[----:B------:R-:W-:Y:S02]  /*1860*/  ISETP.GE.AND P2, PT, R81, c[0x0][0x180], PT ;  /* 0x0000600051007a0c */ /* 0x000fe40003f46270 */
[----:B------:R-:W-:Y:S02]  /*1870*/  SEL R68, R66, RZ, !P3 ;  /* 0x000000ff42447207 */ /* 0x000fe40005800000 */
[----:B------:R-:W-:Y:S01]  /*1880*/  ISETP.NE.U32.AND P4, PT, R69, RZ, PT ;  /* 0x000000ff4500720c */ /* 0x000fe20003f85070 */
[----:B------:R1:W-:Y:S01]  /*1890*/  LDGSTS.E [R75+0x1800], [R18.64], P6 ;  /* 0x01800000124b7fae */ /* 0x0003e2000b121846 */
[----:B------:R-:W-:-:S02]  /*18a0*/  ISETP.GE.AND P3, PT, R78, c[0x0][0x180], PT ;  /* 0x000060004e007a0c */ /* 0x000fc40003f66270 */
[----:B------:R-:W-:Y:S02]  /*18b0*/  SEL R69, R66, RZ, !P2 ;  /* 0x000000ff42457207 */ /* 0x000fe40005000000 */
[----:B------:R-:W-:Y:S01]  /*18c0*/  ISETP.NE.U32.AND P2, PT, R68, RZ, PT ;  /* 0x000000ff4400720c */ /* 0x000fe20003f45070 */
[----:B------:R1:W-:Y:S01]  /*18d0*/  LDGSTS.E [R75+0x2800], [R22.64], P1 ;  /* 0x02800000164b7fae */ /* 0x0003e20008921846 */
[----:B------:R-:W-:Y:S02]  /*18e0*/  SEL R68, R66, RZ, !P3 ;  /* 0x000000ff42447207 */ /* 0x000fe40005800000 */
[----:B------:R-:W-:Y:S02]  /*18f0*/  ISETP.GE.AND P5, PT, R96, c[0x0][0x180], PT ;  /* 0x0000600060007a0c */ /* 0x000fe40003fa6270 */
[----:B------:R-:W-:Y:S01]  /*1900*/  ISETP.NE.U32.AND P3, PT, R69, RZ, PT ;  /* 0x000000ff4500720c */ /* 0x000fe20003f65070 */
[----:B------:R1:W-:Y:S01]  /*1910*/  LDGSTS.E [R75+0x3800], [R26.64], P4 ;  /* 0x038000001a4b7fae */ /* 0x0003e2000a121846 */
[----:B------:R-:W-:-:S02]  /*1920*/  SEL R69, R66, RZ, !P5 ;  /* 0x000000ff42457207 */ /* 0x000fc40006800000 */
[----:B------:R-:W-:Y:S02]  /*1930*/  ISETP.GE.AND P1, PT, R80, c[0x0][0x180], PT ;  /* 0x0000600050007a0c */ /* 0x000fe40003f26270 */
[----:B------:R-:W-:Y:S01]  /*1940*/  ISETP.NE.U32.AND P5, PT, R68, RZ, PT ;  /* 0x000000ff4400720c */ /* 0x000fe20003fa5070 */
[----:B------:R1:W-:Y:S01]  /*1950*/  LDGSTS.E [R75+0x4800], [R32.64], P2 ;  /* 0x04800000204b7fae */ /* 0x0003e20009121846 */
[----:B------:R-:W-:Y:S02]  /*1960*/  ISETP.NE.U32.AND P6, PT, R69, RZ, PT ;  /* 0x000000ff4500720c */ /* 0x000fe40003fc5070 */
[----:B------:R-:W-:Y:S02]  /*1970*/  ISETP.GE.AND P4, PT, R87, UR4, PT ;  /* 0x0000000457007c0c */ /* 0x000fe4000bf86270 */
[----:B------:R-:W-:Y:S01]  /*1980*/  SEL R66, R66, RZ, !P1 ;  /* 0x000000ff42427207 */ /* 0x000fe20004800000 */
[----:B------:R1:W-:Y:S01]  /*1990*/  LDGSTS.E [R75+0x5800], [R36.64], P3 ;  /* 0x05800000244b7fae */ /* 0x0003e20009921846 */
[----:B------:R-:W-:Y:S01]  /*19a0*/  ISETP.GE.AND P1, PT, R76, UR4, PT ;  /* 0x000000044c007c0c */ /* 0x000fe2000bf26270 */
[----:B------:R-:W-:Y:S01]  /*19b0*/  IMAD.SHL.U32 R76, R67, 0x20, RZ ;  /* 0x00000020434c7824 */ /* 0x000fe200078e00ff */
[----:B------:R-:W-:-:S02]  /*19c0*/  ISETP.GT.AND P2, PT, R65, 0x3f, PT ;  /* 0x0000003f4100780c */ /* 0x000fc40003f44270 */
[----:B------:R-:W-:Y:S01]  /*19d0*/  SEL R68, RZ, 0x4, P4 ;  /* 0x00000004ff447807 */ /* 0x000fe20002000000 */
[----:B------:R1:W-:Y:S01]  /*19e0*/  LDGSTS.E [R75+0x6800], [R12.64], P5 ;  /* 0x068000000c4b7fae */ /* 0x0003e2000a921846 */
[----:B------:R-:W-:Y:S01]  /*19f0*/  ISETP.NE.U32.AND P3, PT, R66, RZ, PT ;  /* 0x000000ff4200720c */ /* 0x000fe20003f65070 */
[----:B------:R-:W-:Y:S01]  /*1a00*/  IMAD.WIDE R54, R76, 0x4, R54 ;  /* 0x000000044c367825 */ /* 0x000fe200078e0236 */
[----:B------:R-:W-:Y:S01]  /*1a10*/  SEL R66, RZ, 0x4, P1 ;  /* 0x00000004ff427807 */ /* 0x000fe20000800000 */
[----:B------:R1:W-:Y:S01]  /*1a20*/  LDGSTS.E [R75+0x7800], [R30.64], P6 ;  /* 0x078000001e4b7fae */ /* 0x0003e2000b121846 */
[----:B------:R-:W-:Y:S01]  /*1a30*/  SEL R68, R68, RZ, P2 ;  /* 0x000000ff44447207 */ /* 0x000fe20001000000 */
[----:B------:R-:W-:Y:S01]  /*1a40*/  IMAD.WIDE R16, R76, 0x4, R16 ;  /* 0x000000044c107825 */ /* 0x000fe200078e0210 */
[----:B------:R-:W-:Y:S01]  /*1a50*/  ISETP.GE.AND P4, PT, R74, UR4, PT ;  /* 0x000000044a007c0c */ /* 0x000fe2000bf86270 */
[----:B------:R-:W0:Y:S01]  /*1a60*/  LDGDEPBAR ;  /* 0x00000000000079af */ /* 0x000e220000000000 */
[----:B------:R-:W-:Y:S01]  /*1a70*/  SEL R66, R66, RZ, P2 ;  /* 0x000000ff42427207 */ /* 0x000fe20001000000 */
[----:B---3--:R-:W-:Y:S01]  /*1a80*/  IMAD.WIDE R20, R76, 0x4, R20 ;  /* 0x000000044c147825 */ /* 0x008fe200078e0214 */
[----:B------:R-:W-:-:S02]  /*1a90*/  ISETP.GE.AND P1, PT, R72, UR4, PT ;  /* 0x0000000448007c0c */ /* 0x000fc4000bf26270 */
[----:B------:R-:W-:Y:S01]  /*1aa0*/  ISETP.NE.U32.AND P5, PT, R68, RZ, PT ;  /* 0x000000ff4400720c */ /* 0x000fe20003fa5070 */
[C---:B----4-:R-:W-:Y:S01]  /*1ab0*/  IMAD.WIDE R24, R76.reuse, 0x4, R24 ;  /* 0x000000044c187825 */ /* 0x050fe200078e0218 */
[----:B------:R-:W-:Y:S02]  /*1ac0*/  SEL R68, RZ, 0x4, P4 ;  /* 0x00000004ff447807 */ /* 0x000fe40002000000 */
[----:B------:R-:W-:Y:S01]  /*1ad0*/  ISETP.GE.AND P6, PT, R71, UR4, PT ;  /* 0x0000000447007c0c */ /* 0x000fe2000bfc6270 */
[----:B-1----:R-:W-:Y:S01]  /*1ae0*/  IMAD.WIDE R28, R76, 0x4, R28 ;  /* 0x000000044c1c7825 */ /* 0x002fe200078e021c */
[----:B------:R-:W-:Y:S02]  /*1af0*/  ISETP.NE.U32.AND P4, PT, R66, RZ, PT ;  /* 0x000000ff4200720c */ /* 0x000fe40003f85070 */
[----:B------:R-:W-:Y:S01]  /*1b00*/  LOP3.LUT R71, R97, 0x1ff, RZ, 0xc0, !PT ;  /* 0x000001ff61477812 */ /* 0x000fe200078ec0ff */
[----:B--2---:R-:W-:Y:S01]  /*1b10*/  IMAD.WIDE R34, R76, 0x4, R34 ;  /* 0x000000044c227825 */ /* 0x004fe200078e0222 */
[----:B------:R-:W-:-:S02]  /*1b20*/  SEL R66, RZ, 0x4, P1 ;  /* 0x00000004ff427807 */ /* 0x000fc40000800000 */
[----:B------:R-:W-:Y:S01]  /*1b30*/  ISETP.GE.AND P1, PT, R70, UR4, PT ;  /* 0x0000000446007c0c */ /* 0x000fe2000bf26270 */
[----:B------:R-:W-:Y:S01]  /*1b40*/  IMAD.SHL.U32 R71, R71, 0x4, RZ ;  /* 0x0000000447477824 */ /* 0x000fe200078e00ff */
[----:B------:R-:W-:Y:S01]  /*1b50*/  SEL R70, R66, RZ, P2 ;  /* 0x000000ff42467207 */ /* 0x000fe20001000000 */
[----:B-----5:R-:W-:Y:S01]  /*1b60*/  IMAD.WIDE R6, R76, 0x4, R6 ;  /* 0x000000044c067825 */ /* 0x020fe200078e0206 */
[----:B------:R-:W-:Y:S02]  /*1b70*/  SHF.R.U32.HI R66, RZ, 0x1, R97 ;  /* 0x00000001ff427819 */ /* 0x000fe40000011661 */
[----:B------:R-:W-:Y:S01]  /*1b80*/  SEL R68, R68, RZ, P2 ;  /* 0x000000ff44447207 */ /* 0x000fe20001000000 */
[C---:B------:R-:W-:Y:S01]  /*1b90*/  IMAD.WIDE R10, R76.reuse, 0x4, R10 ;  /* 0x000000044c0a7825 */ /* 0x040fe200078e020a */
[----:B------:R-:W-:Y:S02]  /*1ba0*/  LOP3.LUT R74, R71, 0x70, R66, 0x78, !PT ;  /* 0x00000070474a7812 */ /* 0x000fe400078e7842 */
[----:B------:R-:W-:Y:S01]  /*1bb0*/  SEL R69, RZ, 0x4, P1 ;  /* 0x00000004ff457807 */ /* 0x000fe20000800000 */
[C---:B------:R-:W-:Y:S01]  /*1bc0*/  IMAD.WIDE R14, R76.reuse, 0x4, R14 ;  /* 0x000000044c0e7825 */ /* 0x040fe200078e020e */
[----:B------:R-:W-:Y:S01]  /*1bd0*/  ISETP.GE.AND P1, PT, R77, UR4, PT ;  /* 0x000000044d007c0c */ /* 0x000fe2000bf26270 */
[----:B------:R1:W-:Y:S01]  /*1be0*/  LDGSTS.E [R74+0x10000], [R38.64], P3 ;  /* 0x10000000264a7fae */ /* 0x0003e20009921846 */
[----:B------:R-:W-:Y:S01]  /*1bf0*/  SEL R72, RZ, 0x4, P6 ;  /* 0x00000004ff487807 */ /* 0x000fe20003000000 */
[----:B------:R-:W-:Y:S01]  /*1c00*/  IMAD.WIDE R18, R76, 0x4, R18 ;  /* 0x000000044c127825 */ /* 0x000fe200078e0212 */
[----:B------:R-:W-:Y:S01]  /*1c10*/  ISETP.NE.U32.AND P6, PT, R68, RZ, PT ;  /* 0x000000ff4400720c */ /* 0x000fe20003fc5070 */
[----:B------:R2:W-:Y:S01]  /*1c20*/  LDGSTS.E [R74+0x10800], [R40.64], P3 ;  /* 0x10800000284a7fae */ /* 0x0005e20009921846 */
[----:B------:R-:W-:Y:S01]  /*1c30*/  SEL R68, RZ, 0x4, P1 ;  /* 0x00000004ff447807 */ /* 0x000fe20000800000 */
[----:B------:R-:W-:Y:S01]  /*1c40*/  IMAD.WIDE R22, R76, 0x4, R22 ;  /* 0x000000044c167825 */ /* 0x000fe200078e0216 */
[----:B------:R-:W-:Y:S01]  /*1c50*/  ISETP.NE.U32.AND P1, PT, R70, RZ, PT ;  /* 0x000000ff4600720c */ /* 0x000fe20003f25070 */
[----:B------:R3:W-:Y:S01]  /*1c60*/  LDGSTS.E [R74+0x11000], [R42.64], P3 ;  /* 0x110000002a4a7fae */ /* 0x0007e20009921846 */
[----:B------:R-:W-:Y:S01]  /*1c70*/  SEL R72, R72, RZ, P2 ;  /* 0x000000ff48487207 */ /* 0x000fe20001000000 */
[----:B------:R-:W-:Y:S01]  /*1c80*/  IMAD.WIDE R26, R76, 0x4, R26 ;  /* 0x000000044c1a7825 */ /* 0x000fe200078e021a */
[----:B------:R-:W-:Y:S01]  /*1c90*/  SEL R69, R69, RZ, P2 ;  /* 0x000000ff45457207 */ /* 0x000fe20001000000 */
[----:B------:R4:W-:Y:S01]  /*1ca0*/  LDGSTS.E [R74+0x11800], [R44.64], P3 ;  /* 0x118000002c4a7fae */ /* 0x0009e20009921846 */
[----:B------:R-:W-:Y:S01]  /*1cb0*/  SEL R68, R68, RZ, P2 ;  /* 0x000000ff44447207 */ /* 0x000fe20001000000 */
[----:B------:R-:W-:-:S02]  /*1cc0*/  IMAD.WIDE R32, R76, 0x4, R32 ;  /* 0x000000044c207825 */ /* 0x000fc400078e0220 */
[----:B------:R5:W-:Y:S02]  /*1cd0*/  LDGSTS.E [R74+0x12000], [R46.64], P3 ;  /* 0x120000002e4a7fae */ /* 0x000be40009921846 */
[C---:B------:R-:W-:Y:S02]  /*1ce0*/  IMAD.WIDE R36, R76.reuse, 0x4, R36 ;  /* 0x000000044c247825 */ /* 0x040fe400078e0224 */
[----:B------:R1:W-:Y:S02]  /*1cf0*/  LDGSTS.E [R74+0x12800], [R48.64], P3 ;  /* 0x12800000304a7fae */ /* 0x0003e40009921846 */
[C---:B------:R-:W-:Y:S02]  /*1d00*/  IMAD.WIDE R12, R76.reuse, 0x4, R12 ;  /* 0x000000044c0c7825 */ /* 0x040fe400078e020c */
[----:B------:R1:W-:Y:S02]  /*1d10*/  LDGSTS.E [R74+0x13000], [R50.64], P3 ;  /* 0x13000000324a7fae */ /* 0x0003e40009921846 */
[----:B------:R-:W-:-:S02]  /*1d20*/  IMAD.WIDE R30, R76, 0x4, R30 ;  /* 0x000000044c1e7825 */ /* 0x000fc400078e021e */
[----:B------:R1:W-:Y:S01]  /*1d30*/  LDGSTS.E [R74+0x13800], [R52.64], P3 ;  /* 0x13800000344a7fae */ /* 0x0003e20009921846 */
[----:B------:R-:W-:-:S03]  /*1d40*/  ISETP.GE.AND P3, PT, R79, UR4, PT ;  /* 0x000000044f007c0c */ /* 0x000fc6000bf66270 */
[----:B------:R-:W0:Y:S01]  /*1d50*/  LDGDEPBAR ;  /* 0x00000000000079af */ /* 0x000e220000000000 */
[----:B------:R-:W-:-:S03]  /*1d60*/  SEL R70, RZ, 0x4, P3 ;  /* 0x00000004ff467807 */ /* 0x000fc60001800000 */
[----:B------:R-:W-:Y:S01]  /*1d70*/  BAR.SYNC.DEFER_BLOCKING 0x0 ;  /* 0x0000000000007b1d */ /* 0x000fe20000010000 */
[----:B------:R-:W-:Y:S02]  /*1d80*/  ISETP.GE.AND P3, PT, R85, UR4, PT ;  /* 0x0000000455007c0c */ /* 0x000fe4000bf66270 */
[----:B------:R-:W-:-:S03]  /*1d90*/  SEL R70, R70, RZ, P2 ;  /* 0x000000ff46467207 */ /* 0x000fc60001000000 */
[----:B------:R-:W-:Y:S01]  /*1da0*/  @!PT LDS RZ, [RZ] ;  /* 0x00000000fffff984 */ /* 0x000fe20000000800 */
[----:B------:R-:W-:Y:S01]  /*1db0*/  @!PT LDS RZ, [RZ] ;  /* 0x00000000fffff984 */ /* 0x000fe20000000800 */
[----:B------:R-:W-:Y:S01]  /*1dc0*/  @!PT LDS RZ, [RZ] ;  /* 0x00000000fffff984 */ /* 0x000fe20000000800 */
[----:B------:R1:W-:Y:S01]  /*1dd0*/  LDGSTS.E [R83+0x8000], [R54.64], P5 ;  /* 0x0800000036537fae */ /* 0x0003e2000a921846 */
[----:B------:R-:W-:-:S03]  /*1de0*/  ISETP.GE.AND P5, PT, R86, UR4, PT ;  /* 0x0000000456007c0c */ /* 0x000fc6000bfa6270 */
[----:B------:R1:W-:Y:S01]  /*1df0*/  LDGSTS.E [R83+0x9000], [R16.64], P4 ;  /* 0x0900000010537fae */ /* 0x0003e2000a121846 */
[----:B------:R-:W-:Y:S02]  /*1e00*/  SEL R71, RZ, 0x4, P5 ;  /* 0x00000004ff477807 */ /* 0x000fe40002800000 */
[----:B------:R-:W-:Y:S01]  /*1e10*/  ISETP.GE.AND P4, PT, R73, UR4, PT ;  /* 0x0000000449007c0c */ /* 0x000fe2000bf86270 */
[----:B------:R2:W-:Y:S01]  /*1e20*/  LDGSTS.E [R83+0xa000], [R20.64], P6 ;  /* 0x0a00000014537fae */ /* 0x0005e2000b121846 */
[----:B------:R-:W-:Y:S02]  /*1e30*/  SEL R73, RZ, 0x4, P3 ;  /* 0x00000004ff497807 */ /* 0x000fe40001800000 */
[----:B------:R-:W-:Y:S01]  /*1e40*/  ISETP.GE.AND P5, PT, R84, UR4, PT ;  /* 0x0000000454007c0c */ /* 0x000fe2000bfa6270 */
[----:B------:R2:W-:Y:S01]  /*1e50*/  LDGSTS.E [R83+0xb000], [R24.64], P1 ;  /* 0x0b00000018537fae */ /* 0x0005e20008921846 */
[----:B------:R-:W-:Y:S02]  /*1e60*/  ISETP.NE.U32.AND P3, PT, R72, RZ, PT ;  /* 0x000000ff4800720c */ /* 0x000fe40003f65070 */
[----:B------:R-:W-:-:S02]  /*1e70*/  SEL R71, R71, RZ, P2 ;  /* 0x000000ff47477207 */ /* 0x000fc40001000000 */
[----:B-1----:R-:W-:Y:S02]  /*1e80*/  SEL R16, RZ, 0x4, P5 ;  /* 0x00000004ff107807 */ /* 0x002fe40002800000 */
[----:B------:R-:W-:Y:S02]  /*1e90*/  SEL R67, RZ, 0x4, P4 ;  /* 0x00000004ff437807 */ /* 0x000fe40002000000 */
[----:B------:R-:W-:Y:S02]  /*1ea0*/  ISETP.NE.U32.AND P5, PT, R69, RZ, PT ;  /* 0x000000ff4500720c */ /* 0x000fe40003fa5070 */
[----:B------:R-:W-:Y:S02]  /*1eb0*/  ISETP.NE.U32.AND P4, PT, R68, RZ, PT ;  /* 0x000000ff4400720c */ /* 0x000fe40003f85070 */
[----:B------:R-:W-:Y:S01]  /*1ec0*/  ISETP.NE.U32.AND P6, PT, R70, RZ, PT ;  /* 0x000000ff4600720c */ /* 0x000fe20003fc5070 */
[----:B------:R1:W-:Y:S01]  /*1ed0*/  LDGSTS.E [R83+0xc000], [R28.64], P3 ;  /* 0x0c0000001c537fae */ /* 0x0003e20009921846 */
[----:B------:R-:W-:-:S02]  /*1ee0*/  ISETP.NE.U32.AND P1, PT, R71, RZ, PT ;  /* 0x000000ff4700720c */ /* 0x000fc40003f25070 */
[----:B------:R-:W-:Y:S02]  /*1ef0*/  SEL R73, R73, RZ, P2 ;  /* 0x000000ff49497207 */ /* 0x000fe40001000000 */
[----:B------:R-:W-:Y:S02]  /*1f00*/  SEL R16, R16, RZ, P2 ;  /* 0x000000ff10107207 */ /* 0x000fe40001000000 */
[----:B------:R-:W-:Y:S01]  /*1f10*/  ISETP.NE.U32.AND P3, PT, R73, RZ, PT ;  /* 0x000000ff4900720c */ /* 0x000fe20003f65070 */
[----:B------:R1:W-:Y:S01]  /*1f20*/  LDGSTS.E [R83+0xd000], [R34.64], P5 ;  /* 0x0d00000022537fae */ /* 0x0003e2000a921846 */
[----:B------:R-:W-:-:S03]  /*1f30*/  SEL R67, R67, RZ, P2 ;  /* 0x000000ff43437207 */ /* 0x000fc60001000000 */
[----:B------:R1:W-:Y:S01]  /*1f40*/  LDGSTS.E [R83+0xe000], [R6.64], P4 ;  /* 0x0e00000006537fae */ /* 0x0003e2000a121846 */
[----:B------:R-:W-:Y:S02]  /*1f50*/  ISETP.NE.U32.AND P4, PT, R16, RZ, PT ;  /* 0x000000ff1000720c */ /* 0x000fe40003f85070 */
[----:B------:R-:W-:Y:S01]  /*1f60*/  ISETP.NE.U32.AND P5, PT, R67, RZ, PT ;  /* 0x000000ff4300720c */ /* 0x000fe20003fa5070 */
[----:B------:R2:W-:Y:S01]  /*1f70*/  LDGSTS.E [R83+0xf000], [R10.64], P6 ;  /* 0x0f0000000a537fae */ /* 0x0005e2000b121846 */
[----:B------:R-:W-:-:S03]  /*1f80*/  ISETP.GE.AND P6, PT, R82, UR4, PT ;  /* 0x0000000452007c0c */ /* 0x000fc6000bfc6270 */
[----:B------:R2:W-:Y:S01]  /*1f90*/  LDGSTS.E [R75+0x8800], [R14.64], P1 ;  /* 0x088000000e4b7fae */ /* 0x0005e20008921846 */
[----:B------:R-:W-:Y:S02]  /*1fa0*/  ISETP.GE.AND P1, PT, R81, UR4, PT ;  /* 0x0000000451007c0c */ /* 0x000fe4000bf26270 */
[----:B------:R-:W-:Y:S01]  /*1fb0*/  SEL R16, RZ, 0x4, P6 ;  /* 0x00000004ff107807 */ /* 0x000fe20003000000 */
[----:B------:R3:W-:Y:S01]  /*1fc0*/  LDGSTS.E [R75+0x9800], [R18.64], P3 ;  /* 0x09800000124b7fae */ /* 0x0007e20009921846 */
[----:B------:R-:W-:Y:S02]  /*1fd0*/  ISETP.GE.AND P6, PT, R78, UR4, PT ;  /* 0x000000044e007c0c */ /* 0x000fe4000bfc6270 */
[----:B-1----:R-:W-:Y:S01]  /*1fe0*/  SEL R6, RZ, 0x4, P1 ;  /* 0x00000004ff067807 */ /* 0x002fe20000800000 */
[----:B------:R1:W-:Y:S01]  /*1ff0*/  LDGSTS.E [R75+0xa800], [R22.64], P5 ;  /* 0x0a800000164b7fae */ /* 0x0003e2000a921846 */
[----:B------:R-:W-:Y:S02]  /*2000*/  ISETP.GE.AND P1, PT, R96, UR4, PT ;  /* 0x0000000460007c0c */ /* 0x000fe4000bf26270 */
[----:B------:R-:W-:Y:S01]  /*2010*/  ISETP.GE.AND P3, PT, R80, UR4, PT ;  /* 0x0000000450007c0c */ /* 0x000fe2000bf66270 */
[----:B------:R1:W-:Y:S01]  /*2020*/  LDGSTS.E [R75+0xb800], [R26.64], P4 ;  /* 0x0b8000001a4b7fae */ /* 0x0003e2000a121846 */
[----:B------:R-:W-:-:S02]  /*2030*/  SEL R7, RZ, 0x4, P6 ;  /* 0x00000004ff077807 */ /* 0x000fc40003000000 */
[----:B--2---:R-:W-:Y:S02]  /*2040*/  SEL R10, RZ, 0x4, P1 ;  /* 0x00000004ff0a7807 */ /* 0x004fe40000800000 */
[----:B------:R-:W-:Y:S02]  /*2050*/  SEL R16, R16, RZ, P2 ;  /* 0x000000ff10107207 */ /* 0x000fe40001000000 */
[----:B------:R-:W-:Y:S02]  /*2060*/  SEL R6, R6, RZ, P2 ;  /* 0x000000ff06067207 */ /* 0x000fe40001000000 */
[----:B------:R-:W-:Y:S02]  /*2070*/  SEL R11, RZ, 0x4, P3 ;  /* 0x00000004ff0b7807 */ /* 0x000fe40001800000 */
[----:B------:R-:W-:Y:S02]  /*2080*/  SEL R7, R7, RZ, P2 ;  /* 0x000000ff07077207 */ /* 0x000fe40001000000 */
[----:B------:R-:W-:-:S02]  /*2090*/  SEL R10, R10, RZ, P2 ;  /* 0x000000ff0a0a7207 */ /* 0x000fc40001000000 */
[----:B------:R-:W-:Y:S02]  /*20a0*/  ISETP.NE.U32.AND P6, PT, R16, RZ, PT ;  /* 0x000000ff1000720c */ /* 0x000fe40003fc5070 */
[----:B------:R-:W-:Y:S02]  /*20b0*/  ISETP.NE.U32.AND P1, PT, R6, RZ, PT ;  /* 0x000000ff0600720c */ /* 0x000fe40003f25070 */
[----:B------:R-:W-:Y:S02]  /*20c0*/  SEL R11, R11, RZ, P2 ;  /* 0x000000ff0b0b7207 */ /* 0x000fe40001000000 */
[----:B------:R-:W-:Y:S02]  /*20d0*/  ISETP.NE.U32.AND P2, PT, R7, RZ, PT ;  /* 0x000000ff0700720c */ /* 0x000fe40003f45070 */
[----:B------:R-:W-:Y:S01]  /*20e0*/  ISETP.NE.U32.AND P3, PT, R10, RZ, PT ;  /* 0x000000ff0a00720c */ /* 0x000fe20003f65070 */
[----:B------:R-:W-:Y:S01]  /*20f0*/  IMAD.MOV.U32 R10, RZ, RZ, c[0x0][0x18c] ;  /* 0x00006300ff0a7624 */ /* 0x000fe200078e00ff */
[----:B------:R-:W-:-:S03]  /*2100*/  ISETP.NE.U32.AND P5, PT, R11, RZ, PT ;  /* 0x000000ff0b00720c */ /* 0x000fc60003fa5070 */
[----:B------:R-:W-:Y:S01]  /*2110*/  IMAD.SHL.U32 R10, R10, 0x20, RZ ;  /* 0x000000200a0a7824 */ /* 0x000fe200078e00ff */
[----:B------:R1:W-:Y:S03]  /*2120*/  LDGSTS.E [R75+0xc800], [R32.64], P6 ;  /* 0x0c800000204b7fae */ /* 0x0003e6000b121846 */
[C---:B------:R-:W-:Y:S01]  /*2130*/  IMAD.WIDE R38, R10.reuse, 0x4, R38 ;  /* 0x000000040a267825 */ /* 0x040fe200078e0226 */
[----:B------:R1:W-:Y:S03]  /*2140*/  LDGSTS.E [R75+0xd800], [R36.64], P1 ;  /* 0x0d800000244b7fae */ /* 0x0003e60008921846 */
[C---:B------:R-:W-:Y:S01]  /*2150*/  IMAD.WIDE R40, R10.reuse, 0x4, R40 ;  /* 0x000000040a287825 */ /* 0x040fe200078e0228 */
[----:B------:R1:W-:Y:S03]  /*2160*/  LDGSTS.E [R75+0xe800], [R12.64], P2 ;  /* 0x0e8000000c4b7fae */ /* 0x0003e60009121846 */
[C---:B---3--:R-:W-:Y:S01]  /*2170*/  IMAD.WIDE R42, R10.reuse, 0x4, R42 ;  /* 0x000000040a2a7825 */ /* 0x048fe200078e022a */
[----:B------:R1:W-:Y:S03]  /*2180*/  LDGSTS.E [R75+0xf800], [R30.64], P3 ;  /* 0x0f8000001e4b7fae */ /* 0x0003e60009921846 */
[C---:B----4-:R-:W-:Y:S01]  /*2190*/  IMAD.WIDE R44, R10.reuse, 0x4, R44 ;  /* 0x000000040a2c7825 */ /* 0x050fe200078e022c */
[----:B------:R-:W0:Y:S03]  /*21a0*/  LDGDEPBAR ;  /* 0x00000000000079af */ /* 0x000e260000000000 */
[C---:B-----5:R-:W-:Y:S01]  /*21b0*/  IMAD.WIDE R46, R10.reuse, 0x4, R46 ;  /* 0x000000040a2e7825 */ /* 0x060fe200078e022e */
[----:B------:R1:W-:Y:S03]  /*21c0*/  LDGSTS.E [R74+0x14000], [R38.64], P5 ;  /* 0x14000000264a7fae */ /* 0x0003e6000a921846 */
[C---:B------:R-:W-:Y:S01]  /*21d0*/  IMAD.WIDE R48, R10.reuse, 0x4, R48 ;  /* 0x000000040a307825 */ /* 0x040fe200078e0230 */
[----:B------:R1:W-:Y:S03]  /*21e0*/  LDGSTS.E [R74+0x14800], [R40.64], P5 ;  /* 0x14800000284a7fae */ /* 0x0003e6000a921846 */
[C---:B------:R-:W-:Y:S01]  /*21f0*/  IMAD.WIDE R50, R10.reuse, 0x4, R50 ;  /* 0x000000040a327825 */ /* 0x040fe200078e0232 */
[----:B------:R1:W-:Y:S03]  /*2200*/  LDGSTS.E [R74+0x15000], [R42.64], P5 ;  /* 0x150000002a4a7fae */ /* 0x0003e6000a921846 */
[----:B------:R-:W-:Y:S01]  /*2210*/  IMAD.WIDE R52, R10, 0x4, R52 ;  /* 0x000000040a347825 */ /* 0x000fe200078e0234 */
[----:B------:R1:W-:Y:S04]  /*2220*/  LDGSTS.E [R74+0x15800], [R44.64], P5 ;  /* 0x158000002c4a7fae */ /* 0x0003e8000a921846 */
[----:B------:R1:W-:Y:S04]  /*2230*/  LDGSTS.E [R74+0x16000], [R46.64], P5 ;  /* 0x160000002e4a7fae */ /* 0x0003e8000a921846 */
[----:B------:R1:W-:Y:S04]  /*2240*/  LDGSTS.E [R74+0x16800], [R48.64], P5 ;  /* 0x16800000304a7fae */ /* 0x0003e8000a921846 */
[----:B------:R1:W-:Y:S04]  /*2250*/  LDGSTS.E [R74+0x17000], [R50.64], P5 ;  /* 0x17000000324a7fae */ /* 0x0003e8000a921846 */
[----:B------:R1:W-:Y:S04]  /*2260*/  LDGSTS.E [R74+0x17800], [R52.64], P5 ;  /* 0x17800000344a7fae */ /* 0x0003e8000a921846 */
[----:B------:R-:W0:Y:S01]  /*2270*/  LDGDEPBAR ;  /* 0x00000000000079af */ /* 0x000e220000000000 */
[----:B------:R-:W-:Y:S05]  /*2280*/  @P0 BRA `(.L_x_0) ;  /* 0x0000025000000947 */ /* 0x000fea0003800000 */
[C---:B------:R-:W-:Y:S01]  /*2290*/  IMAD.SHL.U32 R2, R97.reuse, 0x20, RZ ;  /* 0x0000002061027824 */ /* 0x040fe200078e00ff */
[----:B------:R-:W-:Y:S01]  /*22a0*/  CS2R R28, SRZ ;  /* 0x00000000001c7805 */ /* 0x000fe2000001ff00 */
[----:B------:R-:W-:Y:S01]  /*22b0*/  IMAD.SHL.U32 R0, R97, 0x2, RZ ;  /* 0x0000000261007824 */ /* 0x000fe200078e00ff */
[----:B-1----:R-:W-:Y:S01]  /*22c0*/  CS2R R30, SRZ ;  /* 0x00000000001e7805 */ /* 0x002fe2000001ff00 */
[----:B------:R-:W-:Y:S01]  /*22d0*/  CS2R R92, SRZ ;  /* 0x00000000005c7805 */ /* 0x000fe2000001ff00 */
[----:B------:R1:W-:Y:S01]  /*22e0*/  STL [R1+0x80], R2 ;  /* 0x0000800201007387 */ /* 0x0003e20000100800 */
[----:B------:R-:W-:Y:S01]  /*22f0*/  CS2R R94, SRZ ;  /* 0x00000000005e7805 */ /* 0x000fe2000001ff00 */
[----:B------:R-:W-:Y:S01]  /*2300*/  CS2R R64, SRZ ;  /* 0x0000000000407805 */ /* 0x000fe2000001ff00 */
[----:B------:R-:W-:Y:S01]  /*2310*/  CS2R R66, SRZ ;  /* 0x0000000000427805 */ /* 0x000fe2000001ff00 */
[----:B------:R1:W-:Y:S01]  /*2320*/  STL [R1+0x84], R0 ;  /* 0x0000840001007387 */ /* 0x0003e20000100800 */
[----:B------:R-:W-:Y:S01]  /*2330*/  CS2R R56, SRZ ;  /* 0x0000000000387805 */ /* 0x000fe2000001ff00 */
        /* <DEDUP_REMOVED lines=25> */
[----:B------:R-:W-:Y:S05]  /*24d0*/  BRA `(.L_x_1) ;  /* 0x0000268000007947 */ /* 0x000fea0003800000 */
.L_x_0:
[----:B------:R-:W-:Y:S01]  /*24e0*/  SHF.R.S32.HI R6, RZ, 0x1f, R3 ;  /* 0x0000001fff067819 */ /* 0x000fe20000011403 */
[----:B------:R-:W-:Y:S01]  /*24f0*/  IMAD.SHL.U32 R18, R10, 0x8, RZ ;  /* 0x000000080a127824 */ /* 0x000fe200078e00ff */
[----:B------:R-:W-:Y:S01]  /*2500*/  SHF.R.S32.HI R7, RZ, 0x1f, R64 ;  /* 0x0000001fff077819 */ /* 0x000fe20000011440 */
[----:B------:R-:W-:Y:S01]  /*2510*/  IMAD.MOV.U32 R113, RZ, RZ, 0x1 ;  /* 0x00000001ff717424 */ /* 0x000fe200078e00ff */
[----:B-1----:R-:W-:Y:S01]  /*2520*/  SHF.R.S32.HI R12, RZ, 0x1f, R63 ;  /* 0x0000001fff0c7819 */ /* 0x002fe2000001143f */
[----:B------:R-:W-:Y:S01]  /*2530*/  IMAD.MOV.U32 R109, RZ, RZ, -0x1 ;  /* 0xffffffffff6d7424 */ /* 0x000fe200078e00ff */
[----:B------:R-:W-:Y:S01]  /*2540*/  SHF.L.U64.HI R3, R3, 0x2, R6 ;  /* 0x0000000203037819 */ /* 0x000fe20000010206 */
[----:B------:R-:W-:Y:S01]  /*2550*/  CS2R R28, SRZ ;  /* 0x00000000001c7805 */ /* 0x000fe2000001ff00 */
[----:B------:R-:W-:Y:S01]  /*2560*/  SHF.R.S32.HI R11, RZ, 0x1f, R62 ;  /* 0x0000001fff0b7819 */ /* 0x000fe2000001143e */
[----:B------:R-:W-:Y:S01]  /*2570*/  CS2R R30, SRZ ;  /* 0x00000000001e7805 */ /* 0x000fe2000001ff00 */
[----:B------:R-:W-:Y:S01]  /*2580*/  SHF.R.S32.HI R6, RZ, 0x1f, R61 ;  /* 0x0000001fff067819 */ /* 0x000fe2000001143d */
[----:B------:R-:W-:Y:S01]  /*2590*/  CS2R R92, SRZ ;  /* 0x00000000005c7805 */ /* 0x000fe2000001ff00 */
[----:B------:R-:W-:Y:S01]  /*25a0*/  SHF.L.U64.HI R13, R64, 0x2, R7 ;  /* 0x00000002400d7819 */ /* 0x000fe20000010207 */
[----:B------:R-:W-:Y:S01]  /*25b0*/  CS2R R94, SRZ ;  /* 0x00000000005e7805 */ /* 0x000fe2000001ff00 */
[----:B------:R-:W-:Y:S01]  /*25c0*/  SHF.L.U64.HI R7, R63, 0x2, R12 ;  /* 0x000000023f077819 */ /* 0x000fe2000001020c */
[----:B------:R-:W-:Y:S01]  /*25d0*/  CS2R R36, SRZ ;  /* 0x0000000000247805 */ /* 0x000fe2000001ff00 */
[----:B------:R-:W-:Y:S01]  /*25e0*/  SHF.L.U64.HI R12, R62, 0x2, R11 ;  /* 0x000000023e0c7819 */ /* 0x000fe2000001020b */
[----:B------:R-:W-:Y:S01]  /*25f0*/  STL [R1+0x74], R13 ;  /* 0x0000740d01007387 */ /* 0x000fe20000100800 */
[----:B------:R-:W-:Y:S01]  /*2600*/  SHF.L.U64.HI R11, R61, 0x2, R6 ;  /* 0x000000023d0b7819 */ /* 0x000fe20000010206 */
[----:B------:R-:W-:Y:S01]  /*2610*/  CS2R R38, SRZ ;  /* 0x0000000000267805 */ /* 0x000fe2000001ff00 */
[----:B------:R-:W-:Y:S01]  /*2620*/  SHF.R.S32.HI R6, RZ, 0x1f, R59 ;  /* 0x0000001fff067819 */ /* 0x000fe2000001143b */
[----:B------:R1:W-:Y:S01]  /*2630*/  STL [R1+0x70], R7 ;  /* 0x0000700701007387 */ /* 0x0003e20000100800 */
[----:B------:R-:W-:Y:S01]  /*2640*/  SHF.R.S32.HI R17, RZ, 0x1f, R10 ;  /* 0x0000001fff117819 */ /* 0x000fe2000001140a */
[----:B------:R-:W-:Y:S01]  /*2650*/  CS2R R88, SRZ ;  /* 0x0000000000587805 */ /* 0x000fe2000001ff00 */
[----:B------:R-:W-:Y:S01]  /*2660*/  SHF.R.S32.HI R14, RZ, 0x1f, R115 ;  /* 0x0000001fff0e7819 */ /* 0x000fe20000011473 */
[----:B------:R2:W-:Y:S01]  /*2670*/  STL [R1+0x6c], R12 ;  /* 0x00006c0c01007387 */ /* 0x0005e20000100800 */
[----:B------:R-:W-:Y:S01]  /*2680*/  SHF.L.U64.HI R19, R10, 0x3, R17 ;  /* 0x000000030a137819 */ /* 0x000fe20000010211 */
[----:B------:R-:W-:Y:S01]  /*2690*/  CS2R R90, SRZ ;  /* 0x00000000005a7805 */ /* 0x000fe2000001ff00 */
[-C--:B------:R-:W-:Y:S01]  /*26a0*/  LEA R116, P0, R115, R18.reuse, 0x2 ;  /* 0x0000001273747211 */ /* 0x080fe200078010ff */
[----:B------:R3:W-:Y:S01]  /*26b0*/  STL [R1+0x68], R11 ;  /* 0x0000680b01007387 */ /* 0x0007e20000100800 */
[-C--:B------:R-:W-:Y:S01]  /*26c0*/  LEA R118, P1, R117, R18.reuse, 0x2 ;  /* 0x0000001275767211 */ /* 0x080fe200078210ff */
[----:B------:R-:W-:Y:S01]  /*26d0*/  CS2R R68, SRZ ;  /* 0x0000000000447805 */ /* 0x000fe2000001ff00 */
[----:B-1----:R-:W-:Y:S01]  /*26e0*/  SHF.R.S32.HI R7, RZ, 0x1f, R60 ;  /* 0x0000001fff077819 */ /* 0x002fe2000001143c */
[----:B------:R-:W-:Y:S01]  /*26f0*/  CS2R R70, SRZ ;  /* 0x0000000000467805 */ /* 0x000fe2000001ff00 */
[-C--:B------:R-:W-:Y:S01]  /*2700*/  LEA.HI.X R115, R115, R19.reuse, R14, 0x2, P0 ;  /* 0x0000001373737211 */ /* 0x080fe200000f140e */
[----:B------:R-:W-:Y:S01]  /*2710*/  CS2R R32, SRZ ;  /* 0x0000000000207805 */ /* 0x000fe2000001ff00 */
[----:B--2---:R-:W-:Y:S01]  /*2720*/  SHF.R.S32.HI R12, RZ, 0x1f, R57 ;  /* 0x0000001fff0c7819 */ /* 0x004fe20000011439 */
[----:B------:R-:W-:Y:S01]  /*2730*/  CS2R R34, SRZ ;  /* 0x0000000000227805 */ /* 0x000fe2000001ff00 */
[----:B------:R-:W-:Y:S01]  /*2740*/  SHF.L.U64.HI R13, R60, 0x2, R7 ;  /* 0x000000023c0d7819 */ /* 0x000fe20000010207 */
[----:B------:R-:W-:Y:S01]  /*2750*/  CS2R R84, SRZ ;  /* 0x0000000000547805 */ /* 0x000fe2000001ff00 */
[----:B---3--:R-:W-:Y:S01]  /*2760*/  SHF.R.S32.HI R11, RZ, 0x1f, R58 ;  /* 0x0000001fff0b7819 */ /* 0x008fe2000001143a */
[----:B------:R-:W-:Y:S01]  /*2770*/  CS2R R86, SRZ ;  /* 0x0000000000567805 */ /* 0x000fe2000001ff00 */
[----:B------:R-:W-:Y:S01]  /*2780*/  SHF.L.U64.HI R7, R59, 0x2, R6 ;  /* 0x000000023b077819 */ /* 0x000fe20000010206 */
[----:B------:R-:W-:Y:S01]  /*2790*/  STL [R1+0x64], R13 ;  /* 0x0000640d01007387 */ /* 0x000fe20000100800 */
[----:B------:R-:W-:Y:S01]  /*27a0*/  SHF.L.U64.HI R6, R58, 0x2, R11 ;  /* 0x000000023a067819 */ /* 0x000fe2000001020b */
[----:B------:R-:W-:Y:S01]  /*27b0*/  CS2R R72, SRZ ;  /* 0x0000000000487805 */ /* 0x000fe2000001ff00 */
[----:B------:R-:W-:Y:S01]  /*27c0*/  SHF.L.U64.HI R11, R57, 0x2, R12 ;  /* 0x00000002390b7819 */ /* 0x000fe2000001020c */
[----:B------:R1:W-:Y:S01]  /*27d0*/  STL [R1+0x60], R7 ;  /* 0x0000600701007387 */ /* 0x0003e20000100800 */
[----:B------:R-:W-:Y:S01]  /*27e0*/  SHF.R.S32.HI R12, RZ, 0x1f, R5 ;  /* 0x0000001fff0c7819 */ /* 0x000fe20000011405 */
[----:B------:R-:W-:Y:S01]  /*27f0*/  CS2R R58, SRZ ;  /* 0x00000000003a7805 */ /* 0x000fe2000001ff00 */
[----:B------:R-:W-:Y:S01]  /*2800*/  SHF.R.S32.HI R14, RZ, 0x1f, R121 ;  /* 0x0000001fff0e7819 */ /* 0x000fe20000011479 */
[----:B------:R2:W-:Y:S01]  /*2810*/  STL [R1+0x5c], R6 ;  /* 0x00005c0601007387 */ /* 0x0005e20000100800 */
[----:B------:R-:W-:Y:S01]  /*2820*/  SHF.L.U64.HI R5, R5, 0x2, R12 ;  /* 0x0000000205057819 */ /* 0x000fe2000001020c */
[----:B------:R-:W-:Y:S01]  /*2830*/  CS2R R74, SRZ ;  /* 0x00000000004a7805 */ /* 0x000fe2000001ff00 */
[----:B------:R-:W-:Y:S01]  /*2840*/  SHF.R.S32.HI R12, RZ, 0x1f, R117 ;  /* 0x0000001fff0c7819 */ /* 0x000fe20000011475 */
        /* <DEDUP_REMOVED lines=17> */
[CC--:B------:R-:W-:Y:S01]  /*2960*/  LEA R122, P1, R121.reuse, R18.reuse, 0x2 ;  /* 0x00000012797a7211 */ /* 0x0c0fe200078210ff */
[----:B------:R1:W-:Y:S01]  /*2970*/  STL [R1+0x50], R6 ;  /* 0x0000500601007387 */ /* 0x0003e20000100800 */
[----:B------:R-:W-:Y:S01]  /*2980*/  SHF.R.S32.HI R12, RZ, 0x1f, R123 ;  /* 0x0000001fff0c7819 */ /* 0x000fe2000001147b */
[----:B------:R-:W-:Y:S01]  /*2990*/  CS2R R60, SRZ ;  /* 0x00000000003c7805 */ /* 0x000fe2000001ff00 */
[-C--:B------:R-:W-:Y:S01]  /*29a0*/  LEA.HI.X R121, R121, R19.reuse, R14, 0x2, P1 ;  /* 0x0000001379797211 */ /* 0x080fe200008f140e */
[----:B------:R2:W-:Y:S01]  /*29b0*/  STL [R1+0x4c], R5 ;  /* 0x00004c0501007387 */ /* 0x0005e20000100800 */
[----:B------:R-:W-:Y:S01]  /*29c0*/  IMAD.SHL.U32 R14, R97, 0x2, RZ ;  /* 0x00000002610e7824 */ /* 0x000fe200078e00ff */
[----:B------:R-:W-:Y:S01]  /*29d0*/  SHF.R.S32.HI R16, RZ, 0x1f, R119 ;  /* 0x0000001fff107819 */ /* 0x000fe20000011477 */
[----:B------:R-:W-:Y:S01]  /*29e0*/  CS2R R62, SRZ ;  /* 0x00000000003e7805 */ /* 0x000fe2000001ff00 */
[----:B------:R3:W-:Y:S01]  /*29f0*/  STL [R1+0x48], R4 ;  /* 0x0000480401007387 */ /* 0x0007e20000100800 */
[-C--:B------:R-:W-:Y:S01]  /*2a00*/  LEA R120, P0, R119, R18.reuse, 0x2 ;  /* 0x0000001277787211 */ /* 0x080fe200078010ff */
[----:B------:R-:W-:Y:S01]  /*2a10*/  CS2R R20, SRZ ;  /* 0x0000000000147805 */ /* 0x000fe2000001ff00 */
[----:B-1----:R-:W-:Y:S01]  /*2a20*/  SHF.R.S32.HI R6, RZ, 0x1f, R111 ;  /* 0x0000001fff067819 */ /* 0x002fe2000001146f */
[----:B------:R-:W-:Y:S01]  /*2a30*/  CS2R R22, SRZ ;  /* 0x0000000000167805 */ /* 0x000fe2000001ff00 */
[-C--:B------:R-:W-:Y:S01]  /*2a40*/  LEA.HI.X R123, R123, R19.reuse, R12, 0x2, P2 ;  /* 0x000000137b7b7211 */ /* 0x080fe200010f140c */
[----:B--2---:R-:W-:Y:S01]  /*2a50*/  IMAD.SHL.U32 R5, R97, 0x20, RZ ;  /* 0x0000002061057824 */ /* 0x004fe200078e00ff */
[----:B------:R-:W-:Y:S01]  /*2a60*/  SHF.L.U64.HI R111, R111, 0x2, R6 ;  /* 0x000000026f6f7819 */ /* 0x000fe20000010206 */
[----:B------:R-:W-:Y:S01]  /*2a70*/  UIADD3 UR5, UR5, -0x40, URZ ;  /* 0xffffffc005057890 */ /* 0x000fe2000fffe03f */
[----:B------:R-:W-:Y:S01]  /*2a80*/  LEA R6, P3, R125, R18, 0x2 ;  /* 0x000000127d067211 */ /* 0x000fe200078610ff */
[----:B------:R-:W-:Y:S01]  /*2a90*/  UMOV UR4, URZ ;  /* 0x0000003f00047c82 */ /* 0x000fe20008000000 */
[----:B---3--:R-:W-:Y:S01]  /*2aa0*/  SHF.R.S32.HI R4, RZ, 0x1f, R65 ;  /* 0x0000001fff047819 */ /* 0x008fe20000011441 */
[----:B------:R1:W-:Y:S01]  /*2ab0*/  STL [R1+0x80], R5 ;  /* 0x0000800501007387 */ /* 0x0003e20000100800 */
[----:B------:R-:W-:-:S02]  /*2ac0*/  LEA.HI.X R119, R119, R19, R16, 0x2, P0 ;  /* 0x0000001377777211 */ /* 0x000fc400000f1410 */
[----:B------:R-:W-:Y:S01]  /*2ad0*/  LEA.HI R7, R4, R65, RZ, 0x5 ;  /* 0x0000004104077211 */ /* 0x000fe200078f28ff */
[----:B------:R2:W-:Y:S01]  /*2ae0*/  STL [R1+0x84], R14 ;  /* 0x0000840e01007387 */ /* 0x0005e20000100800 */
[----:B------:R-:W-:Y:S01]  /*2af0*/  SHF.R.S32.HI R4, RZ, 0x1f, R125 ;  /* 0x0000001fff047819 */ /* 0x000fe2000001147d */
[----:B------:R-:W-:Y:S01]  /*2b00*/  CS2R R64, SRZ ;  /* 0x0000000000407805 */ /* 0x000fe2000001ff00 */
[----:B------:R-:W-:Y:S02]  /*2b10*/  IADD3 R118, P5, R118, c[0x0][0x168], RZ ;  /* 0x00005a0076767a10 */ /* 0x000fe40007fbe0ff */
[----:B------:R-:W-:Y:S02]  /*2b20*/  LEA.HI.X R125, R125, R19, R4, 0x2, P3 ;  /* 0x000000137d7d7211 */ /* 0x000fe400018f1404 */
[----:B------:R-:W-:Y:S02]  /*2b30*/  LOP3.LUT R4, R97, 0x7, RZ, 0xc0, !PT ;  /* 0x0000000761047812 */ /* 0x000fe400078ec0ff */
[----:B-1----:R-:W-:-:S02]  /*2b40*/  LOP3.LUT R5, R5, 0xc00, RZ, 0xc0, !PT ;  /* 0x00000c0005057812 */ /* 0x002fc400078ec0ff */
[----:B------:R-:W-:Y:S01]  /*2b50*/  SHF.R.S32.HI R15, RZ, 0x1f, R2 ;  /* 0x0000001fff0f7819 */ /* 0x000fe20000011402 */
[C---:B------:R-:W-:Y:S01]  /*2b60*/  IMAD.SHL.U32 R11, R4.reuse, 0x10, RZ ;  /* 0x00000010040b7824 */ /* 0x040fe200078e00ff */
[----:B------:R-:W-:Y:S01]  /*2b70*/  LOP3.LUT R9, R97, 0x3, RZ, 0xc0, !PT ;  /* 0x0000000361097812 */ /* 0x000fe200078ec0ff */
[----:B------:R-:W-:Y:S01]  /*2b80*/  IMAD R12, R4, 0x80, R5 ;  /* 0x00000080040c7824 */ /* 0x000fe200078e0205 */
[-C--:B------:R-:W-:Y:S02]  /*2b90*/  LEA R5, P0, R2, R18.reuse, 0x2 ;  /* 0x0000001202057211 */ /* 0x080fe400078010ff */
[----:B------:R-:W-:Y:S01]  /*2ba0*/  LOP3.LUT R11, R11, 0x30, R14, 0x78, !PT ;  /* 0x000000300b0b7812 */ /* 0x000fe200078e780e */
[----:B------:R-:W-:Y:S01]  /*2bb0*/  IMAD R9, R9, 0x420, RZ ;  /* 0x0000042009097824 */ /* 0x000fe200078e02ff */
[----:B------:R-:W-:Y:S02]  /*2bc0*/  IADD3 R116, P4, R116, c[0x0][0x168], RZ ;  /* 0x00005a0074747a10 */ /* 0x000fe40007f9e0ff */
[----:B------:R-:W-:Y:S01]  /*2bd0*/  IADD3 R120, P3, R120, c[0x0][0x168], RZ ;  /* 0x00005a0078787a10 */ /* 0x000fe20007f7e0ff */
[----:B------:R-:W-:Y:S01]  /*2be0*/  IMAD.IADD R12, R12, 0x1, R11 ;  /* 0x000000010c0c7824 */ /* 0x000fe200078e020b */
[----:B------:R-:W-:Y:S01]  /*2bf0*/  SHF.R.S32.HI R13, RZ, 0x1f, R0 ;  /* 0x0000001fff0d7819 */ /* 0x000fe20000011400 */
[----:B------:R-:W-:Y:S01]  /*2c00*/  IMAD R11, R78, c[0x0][0x188], RZ ;  /* 0x000062004e0b7a24 */ /* 0x000fe200078e02ff */
[----:B------:R-:W-:-:S02]  /*2c10*/  LEA R4, P1, R0, R18, 0x2 ;  /* 0x0000001200047211 */ /* 0x000fc400078210ff */
[----:B------:R-:W-:Y:S01]  /*2c20*/  LOP3.LUT R66, R66, 0xc0, RZ, 0xc0, !PT ;  /* 0x000000c042427812 */ /* 0x000fe200078ec0ff */
[----:B------:R-:W-:Y:S01]  /*2c30*/  STL [R1+0x1c], R12 ;  /* 0x00001c0c01007387 */ /* 0x000fe20000100800 */
[----:B------:R-:W-:Y:S02]  /*2c40*/  IADD3.X R117, R117, c[0x0][0x16c], RZ, P5, !PT ;  /* 0x00005b0075757a10 */ /* 0x000fe40002ffe4ff */
[----:B------:R-:W-:Y:S02]  /*2c50*/  LEA.HI.X R2, R2, R19, R15, 0x2, P0 ;  /* 0x0000001302027211 */ /* 0x000fe400000f140f */
[----:B------:R-:W-:Y:S02]  /*2c60*/  SHF.R.S32.HI R7, RZ, 0x5, R7 ;  /* 0x00000005ff077819 */ /* 0x000fe40000011407 */
[----:B------:R-:W-:Y:S02]  /*2c70*/  IADD3.X R115, R115, c[0x0][0x16c], RZ, P4, !PT ;  /* 0x00005b0073737a10 */ /* 0x000fe400027fe4ff */
[----:B------:R-:W-:Y:S01]  /*2c80*/  IADD3 R5, P5, R5, c[0x0][0x168], RZ ;  /* 0x00005a0005057a10 */ /* 0x000fe20007fbe0ff */
[----:B------:R-:W-:Y:S01]  /*2c90*/  STL [R1+0x18], R7 ;  /* 0x0000180701007387 */ /* 0x000fe20000100800 */
[----:B------:R-:W-:-:S02]  /*2ca0*/  IADD3.X R119, R119, c[0x0][0x16c], RZ, P3, !PT ;  /* 0x00005b0077777a10 */ /* 0x000fc40001ffe4ff */
[----:B------:R-:W-:Y:S01]  /*2cb0*/  LEA.HI.X R0, R0, R19, R13, 0x2, P1 ;  /* 0x0000001300007211 */ /* 0x000fe200008f140d */
[----:B------:R-:W-:Y:S01]  /*2cc0*/  IMAD R13, R79, c[0x0][0x188], RZ ;  /* 0x000062004f0d7a24 */ /* 0x000fe200078e02ff */
[----:B------:R-:W-:Y:S01]  /*2cd0*/  IADD3 R6, P4, R6, c[0x0][0x168], RZ ;  /* 0x00005a0006067a10 */ /* 0x000fe20007f9e0ff */
[----:B------:R-:W-:Y:S01]  /*2ce0*/  CS2R R18, SRZ ;  /* 0x0000000000127805 */ /* 0x000fe2000001ff00 */
[----:B------:R-:W-:Y:S02]  /*2cf0*/  IADD3 R4, P3, R4, c[0x0][0x168], RZ ;  /* 0x00005a0004047a10 */ /* 0x000fe40007f7e0ff */
[----:B------:R-:W-:Y:S01]  /*2d00*/  LOP3.LUT R66, R66, 0x1c, R97, 0xf8, !PT ;  /* 0x0000001c42427812 */ /* 0x000fe200078ef861 */
[----:B------:R-:W-:Y:S01]  /*2d10*/  STL [R1], R6 ;  /* 0x0000000601007387 */ /* 0x000fe20000100800 */
[----:B------:R-:W-:Y:S02]  /*2d20*/  IADD3.X R2, R2, c[0x0][0x16c], RZ, P5, !PT ;  /* 0x00005b0002027a10 */ /* 0x000fe40002ffe4ff */
[----:B------:R-:W-:Y:S01]  /*2d30*/  IADD3.X R0, R0, c[0x0][0x16c], RZ, P3, !PT ;  /* 0x00005b0000007a10 */ /* 0x000fe20001ffe4ff */
[----:B------:R-:W-:Y:S01]  /*2d40*/  STL [R1+0x8], R5 ;  /* 0x0000080501007387 */ /* 0x000fe20000100800 */
[----:B--2---:R-:W-:-:S02]  /*2d50*/  LOP3.LUT R14, R9, R66, RZ, 0x3c, !PT ;  /* 0x00000042090e7212 */ /* 0x004fc400078e3cff */
[----:B------:R-:W-:Y:S01]  /*2d60*/  LEA R8, P0, R76, R8, 0x3 ;  /* 0x000000084c087211 */ /* 0x000fe200078018ff */
[----:B------:R1:W-:Y:S01]  /*2d70*/  STL [R1+0x10], R4 ;  /* 0x0000100401007387 */ /* 0x0003e20000100800 */
[----:B------:R-:W-:Y:S01]  /*2d80*/  SHF.R.S32.HI R9, RZ, 0x1f, R76 ;  /* 0x0000001fff097819 */ /* 0x000fe2000001144c */
[----:B------:R-:W-:Y:S01]  /*2d90*/  CS2R R66, SRZ ;  /* 0x0000000000427805 */ /* 0x000fe2000001ff00 */
[----:B------:R-:W-:Y:S01]  /*2da0*/  IADD3 R122, P1, R122, c[0x0][0x168], RZ ;  /* 0x00005a007a7a7a10 */ /* 0x000fe20007f3e0ff */
[----:B------:R2:W-:Y:S01]  /*2db0*/  STL [R1+0x4], R2 ;  /* 0x0000040201007387 */ /* 0x0005e20000100800 */
[----:B------:R-:W-:Y:S02]  /*2dc0*/  LEA.HI.X R3, R76, R3, R9, 0x3, P0 ;  /* 0x000000034c037211 */ /* 0x000fe400000f1c09 */
[----:B------:R-:W-:Y:S01]  /*2dd0*/  IADD3 R108, P0, R8, c[0x0][0x160], RZ ;  /* 0x00005800086c7a10 */ /* 0x000fe20007f1e0ff */
[----:B------:R3:W-:Y:S01]  /*2de0*/  STL [R1+0xc], R0 ;  /* 0x00000c0001007387 */ /* 0x0007e20000100800 */
[----:B------:R-:W-:-:S02]  /*2df0*/  IADD3 R124, P2, R124, c[0x0][0x168], RZ ;  /* 0x00005a007c7c7a10 */ /* 0x000fc40007f5e0ff */
[----:B-1----:R-:W-:Y:S02]  /*2e00*/  IADD3 R4, R7, -0x2, RZ ;  /* 0xfffffffe07047810 */ /* 0x002fe40007ffe0ff */
[----:B------:R-:W-:Y:S01]  /*2e10*/  SHF.L.U64.HI R112, R10, 0x2, R17 ;  /* 0x000000020a707819 */ /* 0x000fe20000010211 */
[----:B------:R-:W-:Y:S01]  /*2e20*/  IMAD R10, R96, c[0x0][0x188], RZ ;  /* 0x00006200600a7a24 */ /* 0x000fe200078e02ff */
[----:B--2---:R-:W-:Y:S01]  /*2e30*/  LOP3.LUT R2, R14, 0x20, RZ, 0x3c, !PT ;  /* 0x000000200e027812 */ /* 0x004fe200078e3cff */
[----:B------:R1:W-:Y:S01]  /*2e40*/  STL [R1+0x8c], R4 ;  /* 0x00008c0401007387 */ /* 0x0003e20000100800 */
[----:B------:R-:W-:Y:S01]  /*2e50*/  IMAD R10, R77, c[0x0][0x188], RZ ;  /* 0x000062004d0a7a24 */ /* 0x000fe200078e02ff */
[----:B---3--:R-:W-:Y:S01]  /*2e60*/  LOP3.LUT R0, R12, 0x40, RZ, 0x3c, !PT ;  /* 0x000000400c007812 */ /* 0x008fe200078e3cff */
[----:B------:R-:W-:Y:S01]  /*2e70*/  CS2R R16, SRZ ;  /* 0x0000000000107805 */ /* 0x000fe2000001ff00 */
[----:B------:R1:W-:Y:S01]  /*2e80*/  STL [R1+0x88], R2 ;  /* 0x0000880201007387 */ /* 0x0003e20000100800 */
[----:B------:R-:W-:-:S02]  /*2e90*/  SHF.L.U64.HI R9, R76, 0x2, R9 ;  /* 0x000000024c097819 */ /* 0x000fc40000010209 */
[----:B------:R-:W-:Y:S01]  /*2ea0*/  IADD3.X R121, R121, c[0x0][0x16c], RZ, P1, !PT ;  /* 0x00005b0079797a10 */ /* 0x000fe20000ffe4ff */
[----:B------:R1:W-:Y:S01]  /*2eb0*/  STL [R1+0x78], R0 ;  /* 0x0000780001007387 */ /* 0x0003e20000100800 */
[----:B------:R-:W-:Y:S02]  /*2ec0*/  IADD3.X R123, R123, c[0x0][0x16c], RZ, P2, !PT ;  /* 0x00005b007b7b7a10 */ /* 0x000fe400017fe4ff */
[----:B------:R-:W-:Y:S02]  /*2ed0*/  IADD3.X R125, R125, c[0x0][0x16c], RZ, P4, !PT ;  /* 0x00005b007d7d7a10 */ /* 0x000fe400027fe4ff */
[----:B------:R-:W-:Y:S02]  /*2ee0*/  IADD3.X R3, R3, c[0x0][0x164], RZ, P0, !PT ;  /* 0x0000590003037a10 */ /* 0x000fe400007fe4ff */
.L_x_2:
[----:B-1----:R-:W2:Y:S01]  /*2ef0*/  LDL R0, [R1+0x88] ;  /* 0x0000880001007983 */ /* 0x002ea20000100800 */
[----:B------:R-:W-:-:S04]  /*2f00*/  DEPBAR.LE SB0, 0x2 ;  /* 0x000080800000791a */ /* 0x000fc80000000000 */
[----:B------:R-:W3:Y:S04]  /*2f10*/  LDL R4, [R1+0x1c] ;  /* 0x00001c0001047983 */ /* 0x000ee80000100800 */
[----:B------:R-:W1:Y:S01]  /*2f20*/  S2R R2, SR_TID.X ;  /* 0x0000000000027919 */ /* 0x000e620000002100 */
[----:B------:R-:W-:-:S03]  /*2f30*/  IADD3 R109, R109, 0x1, RZ ;  /* 0x000000016d6d7810 */ /* 0x000fc60007ffe0ff */
[----:B------:R-:W-:Y:S01]  /*2f40*/  BAR.SYNC.DEFER_BLOCKING 0x0 ;  /* 0x0000000000007b1d */ /* 0x000fe20000010000 */
[----:B------:R-:W-:Y:S02]  /*2f50*/  ISETP.GT.AND P0, PT, R109, 0x1, PT ;  /* 0x000000016d00780c */ /* 0x000fe40003f04270 */
[----:B-1----:R-:W-:-:S04]  /*2f60*/  SHF.R.U32.HI R5, RZ, 0x1, R2 ;  /* 0x00000001ff057819 */ /* 0x002fc80000011602 */
[----:B------:R-:W-:-:S04]  /*2f70*/  LOP3.LUT R5, R5, 0xc0, RZ, 0xc0, !PT ;  /* 0x000000c005057812 */ /* 0x000fc800078ec0ff */
[----:B------:R-:W-:Y:S02]  /*2f80*/  LOP3.LUT R5, R5, 0x1c, R2, 0xf8, !PT ;  /* 0x0000001c05057812 */ /* 0x000fe400078ef802 */
[----:B------:R-:W-:-:S05]  /*2f90*/  LOP3.LUT R2, R2, 0x3, RZ, 0xc0, !PT ;  /* 0x0000000302027812 */ /* 0x000fca00078ec0ff */
[----:B------:R-:W-:Y:S01]  /*2fa0*/  IMAD R2, R2, 0x420, RZ ;  /* 0x0000042002027824 */ /* 0x000fe200078e02ff */
[----:B------:R-:W-:-:S04]  /*2fb0*/  SEL R109, R109, RZ, !P0 ;  /* 0x000000ff6d6d7207 */ /* 0x000fc80004000000 */
[----:B------:R-:W-:-:S05]  /*2fc0*/  LOP3.LUT R2, R2, R5, RZ, 0x3c, !PT ;  /* 0x0000000502027212 */ /* 0x000fca00078e3cff */
[----:B------:R-:W-:-:S05]  /*2fd0*/  IMAD R2, R109, 0x8000, R2 ;  /* 0x000080006d027824 */ /* 0x000fca00078e0202 */
[----:B------:R-:W-:Y:S04]  /*2fe0*/  LDS R52, [R2] ;  /* 0x0000000002347984 */ /* 0x000fe80000000800 */
[----:B------:R-:W-:Y:S04]  /*2ff0*/  LDS R54, [R2+0x1000] ;  /* 0x0010000002367984 */ /* 0x000fe80000000800 */
        /* <DEDUP_REMOVED lines=8> */
[----:B------:R-:W-:Y:S01]  /*3080*/  LDS R102, [R2+0x3100] ;  /* 0x0031000002667984 */ /* 0x000fe20000000800 */
[----:B--2---:R-:W-:-:S02]  /*3090*/  IMAD R0, R109, 0x8000, R0 ;  /* 0x000080006d007824 */ /* 0x004fc400078e0200 */
[----:B---3--:R-:W-:-:S03]  /*30a0*/  IMAD R100, R109, 0x4000, R4 ;  /* 0x000040006d647824 */ /* 0x008fc600078e0204 */
        /* <DEDUP_REMOVED lines=8> */
[----:B------:R-:W1:Y:S04]  /*3130*/  LDSM.16.M88.4 R76, [R100+0x12000] ;  /* 0x01200000644c783b */ /* 0x000e680000000200 */
[----:B------:R-:W2:Y:S04]  /*3140*/  LDSM.16.M88.4 R4, [R100+0x10000] ;  /* 0x010000006404783b */ /* 0x000ea80000000200 */
[----:B------:R-:W3:Y:S04]  /*3150*/  LDSM.16.M88.4 R8, [R100+0x11000] ;  /* 0x011000006408783b */ /* 0x000ee80000000200 */
[----:B------:R-:W-:Y:S04]  /*3160*/  LDS R105, [R0+0x2000] ;  /* 0x0020000000697984 */ /* 0x000fe80000000800 */
[----:B------:R-:W-:Y:S04]  /*3170*/  LDS R107, [R0+0x3000] ;  /* 0x00300000006b7984 */ /* 0x000fe80000000800 */
[----:B------:R-:W-:Y:S04]  /*3180*/  LDS R101, [R0+0x2100] ;  /* 0x0021000000657984 */ /* 0x000fe80000000800 */
[----:B------:R-:W-:Y:S01]  /*3190*/  LDS R103, [R0+0x3100] ;  /* 0x0031000000677984 */ /* 0x000fe20000000800 */
[-C--:B-1----:R-:W-:Y:S03]  /*31a0*/  HMMA.1688.F32.TF32 R96, R52, R76.reuse, R64 ;  /* 0x0000004c3460723c */ /* 0x082fe60000081040 */
[----:B------:R-:W1:Y:S04]  /*31b0*/  LDSM.16.M88.4 R64, [R100+0x13000] ;  /* 0x013000006440783b */ /* 0x000e680000000200 */
[----:B------:R-:W-:Y:S01]  /*31c0*/  LDS R100, [R2+0x2100] ;  /* 0x0021000002647984 */ /* 0x000fe20000000800 */
[-C--:B------:R-:W-:Y:S08]  /*31d0*/  HMMA.1688.F32.TF32 R68, R48, R76.reuse, R68 ;  /* 0x0000004c3044723c */ /* 0x080ff00000081044 */
[-C--:B------:R-:W-:Y:S08]  /*31e0*/  HMMA.1688.F32.TF32 R72, R12, R76.reuse, R72 ;  /* 0x0000004c0c48723c */ /* 0x080ff00000081048 */
[----:B------:R-:W-:Y:S01]  /*31f0*/  HMMA.1688.F32.TF32 R60, R44, R76, R60 ;  /* 0x0000004c2c3c723c */ /* 0x000fe2000008103c */
[----:B------:R-:W4:Y:S07]  /*3200*/  LDL R77, [R1+0x78] ;  /* 0x00007800014d7983 */ /* 0x000f2e0000100800 */
[C---:B--2---:R-:W-:Y:S08]  /*3210*/  HMMA.1688.F32.TF32 R16, R12.reuse, R4, R16 ;  /* 0x000000040c10723c */ /* 0x044ff00000081010 */
[C---:B---3--:R-:W-:Y:S08]  /*3220*/  HMMA.1688.F32.TF32 R84, R12.reuse, R8, R84 ;  /* 0x000000080c54723c */ /* 0x048ff00000081054 */
[----:B-1----:R-:W-:Y:S01]  /*3230*/  HMMA.1688.F32.TF32 R40, R12, R64, R40 ;  /* 0x000000400c28723c */ /* 0x002fe20000081028 */
[----:B------:R-:W-:Y:S04]  /*3240*/  LDS R12, [R2+0x2200] ;  /* 0x00220000020c7984 */ /* 0x000fe80000000800 */
[----:B------:R-:W-:Y:S03]  /*3250*/  LDS R14, [R2+0x3200] ;  /* 0x00320000020e7984 */ /* 0x000fe60000000800 */
[C---:B------:R-:W-:Y:S01]  /*3260*/  HMMA.1688.F32.TF32 R36, R48.reuse, R4, R36 ;  /* 0x000000043024723c */ /* 0x040fe20000081024 */
[----:B------:R-:W-:Y:S04]  /*3270*/  LDS R13, [R0+0x2200] ;  /* 0x00220000000d7984 */ /* 0x000fe80000000800 */
[----:B------:R-:W1:Y:S03]  /*3280*/  LDS R15, [R0+0x3200] ;  /* 0x00320000000f7984 */ /* 0x000e660000000800 */
[C---:B------:R-:W-:Y:S08]  /*3290*/  HMMA.1688.F32.TF32 R88, R48.reuse, R8, R88 ;  /* 0x000000083058723c */ /* 0x040ff00000081058 */
[----:B------:R-:W-:Y:S01]  /*32a0*/  HMMA.1688.F32.TF32 R32, R48, R64, R32 ;  /* 0x000000403020723c */ /* 0x000fe20000081020 */
[----:B------:R-:W-:Y:S04]  /*32b0*/  LDS R48, [R2+0x2300] ;  /* 0x0023000002307984 */ /* 0x000fe80000000800 */
[----:B------:R-:W-:Y:S04]  /*32c0*/  LDS R50, [R2+0x3300] ;  /* 0x0033000002327984 */ /* 0x000fe80000000800 */
[----:B------:R-:W-:Y:S04]  /*32d0*/  LDS R49, [R0+0x2300] ;  /* 0x0023000000317984 */ /* 0x000fe80000000800 */
[----:B------:R-:W2:Y:S01]  /*32e0*/  LDS R51, [R0+0x3300] ;  /* 0x0033000000337984 */ /* 0x000ea20000000800 */
[-C--:B------:R-:W-:Y:S08]  /*32f0*/  HMMA.1688.F32.TF32 R28, R52, R4.reuse, R28 ;  /* 0x00000004341c723c */ /* 0x080ff0000008101c */
[----:B------:R-:W-:Y:S08]  /*3300*/  HMMA.1688.F32.TF32 R24, R44, R4, R24 ;  /* 0x000000042c18723c */ /* 0x000ff00000081018 */
[-C--:B------:R-:W-:Y:S08]  /*3310*/  HMMA.1688.F32.TF32 R92, R52, R8.reuse, R92 ;  /* 0x00000008345c723c */ /* 0x080ff0000008105c */
[----:B------:R-:W-:Y:S08]  /*3320*/  HMMA.1688.F32.TF32 R80, R44, R8, R80 ;  /* 0x000000082c50723c */ /* 0x000ff00000081050 */
[-C--:B------:R-:W-:Y:S01]  /*3330*/  HMMA.1688.F32.TF32 R52, R52, R64.reuse, R56 ;  /* 0x000000403434723c */ /* 0x080fe20000081038 */
[----:B------:R-:W-:Y:S04]  /*3340*/  LDS R56, [R2+0x4100] ;  /* 0x0041000002387984 */ /* 0x000fe80000000800 */
[----:B------:R-:W-:Y:S03]  /*3350*/  LDS R58, [R2+0x5100] ;  /* 0x00510000023a7984 */ /* 0x000fe60000000800 */
[----:B------:R-:W-:Y:S01]  /*3360*/  HMMA.1688.F32.TF32 R44, R44, R64, R20 ;  /* 0x000000402c2c723c */ /* 0x000fe20000081014 */
[----:B------:R-:W-:Y:S04]  /*3370*/  LDS R57, [R0+0x4100] ;  /* 0x0041000000397984 */ /* 0x000fe80000000800 */
[----:B------:R-:W-:Y:S03]  /*3380*/  LDS R59, [R0+0x5100] ;  /* 0x00510000003b7984 */ /* 0x000fe60000000800 */
[----:B------:R-:W-:Y:S08]  /*3390*/  HMMA.1688.F32.TF32 R20, R104, R78, R96 ;  /* 0x0000004e6814723c */ /* 0x000ff00000081060 */
[C---:B-1----:R-:W-:Y:S08]  /*33a0*/  HMMA.1688.F32.TF32 R16, R12.reuse, R6, R16 ;  /* 0x000000060c10723c */ /* 0x042ff00000081010 */
[C---:B------:R-:W-:Y:S08]  /*33b0*/  HMMA.1688.F32.TF32 R84, R12.reuse, R10, R84 ;  /* 0x0000000a0c54723c */ /* 0x040ff00000081054 */
[C---:B------:R-:W-:Y:S08]  /*33c0*/  HMMA.1688.F32.TF32 R72, R12.reuse, R78, R72 ;  /* 0x0000004e0c48723c */ /* 0x040ff00000081048 */
[----:B------:R-:W-:Y:S08]  /*33d0*/  HMMA.1688.F32.TF32 R40, R12, R66, R40 ;  /* 0x000000420c28723c */ /* 0x000ff00000081028 */
[C---:B------:R-:W-:Y:S08]  /*33e0*/  HMMA.1688.F32.TF32 R28, R104.reuse, R6, R28 ;  /* 0x00000006681c723c */ /* 0x040ff0000008101c */
[----:B------:R-:W-:Y:S08]  /*33f0*/  HMMA.1688.F32.TF32 R92, R104, R10, R92 ;  /* 0x0000000a685c723c */ /* 0x000ff0000008105c */
[C---:B------:R-:W-:Y:S08]  /*3400*/  HMMA.1688.F32.TF32 R36, R100.reuse, R6, R36 ;  /* 0x000000066424723c */ /* 0x040ff00000081024 */
[C---:B------:R-:W-:Y:S08]  /*3410*/  HMMA.1688.F32.TF32 R88, R100.reuse, R10, R88 ;  /* 0x0000000a6458723c */ /* 0x040ff00000081058 */
[----:B------:R-:W-:Y:S08]  /*3420*/  HMMA.1688.F32.TF32 R68, R100, R78, R68 ;  /* 0x0000004e6444723c */ /* 0x000ff00000081044 */
[C---:B--2---:R-:W-:Y:S08]  /*3430*/  HMMA.1688.F32.TF32 R96, R48.reuse, R6, R24 ;  /* 0x000000063060723c */ /* 0x044ff00000081018 */
[----:B------:R-:W-:Y:S08]  /*3440*/  HMMA.1688.F32.TF32 R12, R48, R10, R80 ;  /* 0x0000000a300c723c */ /* 0x000ff00000081050 */
[-C--:B------:R-:W-:Y:S01]  /*3450*/  HMMA.1688.F32.TF32 R104, R104, R66.reuse, R52 ;  /* 0x000000426868723c */ /* 0x080fe20000081034 */
[----:B------:R-:W-:Y:S04]  /*3460*/  LDS R52, [R2+0x4200] ;  /* 0x0042000002347984 */ /* 0x000fe80000000800 */
[----:B------:R-:W-:Y:S03]  /*3470*/  LDS R54, [R2+0x5200] ;  /* 0x0052000002367984 */ /* 0x000fe60000000800 */
[----:B------:R-:W-:Y:S01]  /*3480*/  HMMA.1688.F32.TF32 R100, R100, R66, R32 ;  /* 0x000000426464723c */ /* 0x000fe20000081020 */
[----:B------:R-:W-:Y:S04]  /*3490*/  LDS R32, [R2+0x4000] ;  /* 0x0040000002207984 */ /* 0x000fe80000000800 */
[----:B------:R-:W-:Y:S03]  /*34a0*/  LDS R34, [R2+0x5000] ;  /* 0x0050000002227984 */ /* 0x000fe60000000800 */
[C---:B------:R-:W-:Y:S01]  /*34b0*/  HMMA.1688.F32.TF32 R8, R48.reuse, R78, R60 ;  /* 0x0000004e3008723c */ /* 0x040fe2000008103c */
[----:B------:R-:W-:Y:S04]  /*34c0*/  LDS R33, [R0+0x4000] ;  /* 0x0040000000217984 */ /* 0x000fe80000000800 */
[----:B------:R-:W-:Y:S03]  /*34d0*/  LDS R35, [R0+0x5000] ;  /* 0x0050000000237984 */ /* 0x000fe60000000800 */
[----:B------:R-:W-:Y:S01]  /*34e0*/  HMMA.1688.F32.TF32 R4, R48, R66, R44 ;  /* 0x000000423004723c */ /* 0x000fe2000008102c */
[----:B------:R-:W-:Y:S04]  /*34f0*/  LDS R53, [R0+0x4200] ;  /* 0x0042000000357984 */ /* 0x000fe80000000800 */
[----:B------:R-:W-:Y:S04]  /*3500*/  LDS R55, [R0+0x5200] ;  /* 0x0052000000377984 */ /* 0x000fe80000000800 */
[----:B------:R-:W-:Y:S04]  /*3510*/  LDS R48, [R2+0x4300] ;  /* 0x0043000002307984 */ /* 0x000fe80000000800 */
[----:B------:R-:W-:Y:S04]  /*3520*/  LDS R50, [R2+0x5300] ;  /* 0x0053000002327984 */ /* 0x000fe80000000800 */
[----:B------:R-:W-:Y:S04]  /*3530*/  LDS R49, [R0+0x4300] ;  /* 0x0043000000317984 */ /* 0x000fe80000000800 */
[----:B------:R-:W-:Y:S01]  /*3540*/  LDS R51, [R0+0x5300] ;  /* 0x0053000000337984 */ /* 0x000fe20000000800 */
[----:B----4-:R-:W-:-:S05]  /*3550*/  IMAD R76, R109, 0x4000, R77 ;  /* 0x000040006d4c7824 */ /* 0x010fca00078e024d */
[----:B------:R-:W1:Y:S04]  /*3560*/  LDSM.16.M88.4 R80, [R76+0x11000] ;  /* 0x011000004c50783b */ /* 0x000e680000000200 */
[----:B------:R-:W2:Y:S04]  /*3570*/  LDSM.16.M88.4 R24, [R76+0x10000] ;  /* 0x010000004c18783b */ /* 0x000ea80000000200 */
[----:B------:R-:W3:Y:S01]  /*3580*/  LDSM.16.M88.4 R60, [R76+0x12000] ;  /* 0x012000004c3c783b */ /* 0x000ee20000000200 */
[-C--:B-1----:R-:W-:Y:S08]  /*3590*/  HMMA.1688.F32.TF32 R92, R32, R80.reuse, R92 ;  /* 0x00000050205c723c */ /* 0x082ff0000008105c */
[-C--:B------:R-:W-:Y:S08]  /*35a0*/  HMMA.1688.F32.TF32 R88, R56, R80.reuse, R88 ;  /* 0x000000503858723c */ /* 0x080ff00000081058 */
[-C--:B------:R-:W-:Y:S08]  /*35b0*/  HMMA.1688.F32.TF32 R84, R52, R80.reuse, R84 ;  /* 0x000000503454723c */ /* 0x080ff00000081054 */
[----:B------:R-:W-:Y:S01]  /*35c0*/  HMMA.1688.F32.TF32 R12, R48, R80, R12 ;  /* 0x00000050300c723c */ /* 0x000fe2000008100c */
[----:B------:R-:W4:Y:S07]  /*35d0*/  LDL R81, [R1+0x8c] ;  /* 0x00008c0001517983 */ /* 0x000f2e0000100800 */
[-C--:B--2---:R-:W-:Y:S08]  /*35e0*/  HMMA.1688.F32.TF32 R28, R32, R24.reuse, R28 ;  /* 0x00000018201c723c */ /* 0x084ff0000008101c */
[-C--:B------:R-:W-:Y:S08]  /*35f0*/  HMMA.1688.F32.TF32 R36, R56, R24.reuse, R36 ;  /* 0x000000183824723c */ /* 0x080ff00000081024 */
[-C--:B------:R-:W-:Y:S08]  /*3600*/  HMMA.1688.F32.TF32 R16, R52, R24.reuse, R16 ;  /* 0x000000183410723c */ /* 0x080ff00000081010 */
[----:B------:R-:W-:Y:S01]  /*3610*/  HMMA.1688.F32.TF32 R44, R48, R24, R96 ;  /* 0x00000018302c723c */ /* 0x000fe20000081060 */
[----:B------:R-:W2:Y:S04]  /*3620*/  LDL R25, [R1+0x74] ;  /* 0x0000740001197983 */ /* 0x000ea80000100800 */
[----:B------:R-:W5:Y:S03]  /*3630*/  LDL R97, [R1+0x14] ;  /* 0x0000140001617983 */ /* 0x000f660000100800 */
[-C--:B---3--:R-:W-:Y:S01]  /*3640*/  HMMA.1688.F32.TF32 R64, R32, R60.reuse, R20 ;  /* 0x0000003c2040723c */ /* 0x088fe20000081014 */
[----:B------:R-:W1:Y:S04]  /*3650*/  LDSM.16.M88.4 R20, [R76+0x13000] ;  /* 0x013000004c14783b */ /* 0x000e680000000200 */
[----:B------:R-:W3:Y:S03]  /*3660*/  LDL R96, [R1+0x44] ;  /* 0x0000440001607983 */ /* 0x000ee60000100800 */
[----:B------:R-:W-:Y:S08]  /*3670*/  HMMA.1688.F32.TF32 R68, R56, R60, R68 ;  /* 0x0000003c3844723c */ /* 0x000ff00000081044 */
[-C--:B-1----:R-:W-:Y:S08]  /*3680*/  HMMA.1688.F32.TF32 R76, R32, R20.reuse, R104 ;  /* 0x00000014204c723c */ /* 0x082ff00000081068 */
[----:B------:R-:W-:Y:S01]  /*3690*/  HMMA.1688.F32.TF32 R32, R56, R20, R100 ;  /* 0x000000143820723c */ /* 0x000fe20000081064 */
[----:B------:R-:W-:Y:S04]  /*36a0*/  LDS R56, [R2+0x6000] ;  /* 0x0060000002387984 */ /* 0x000fe80000000800 */
[----:B------:R-:W-:Y:S04]  /*36b0*/  LDS R58, [R2+0x7000] ;  /* 0x00700000023a7984 */ /* 0x000fe80000000800 */
[----:B------:R-:W-:Y:S04]  /*36c0*/  LDS R57, [R0+0x6000] ;  /* 0x0060000000397984 */ /* 0x000fe80000000800 */
[----:B------:R-:W1:Y:S01]  /*36d0*/  LDS R59, [R0+0x7000] ;  /* 0x00700000003b7984 */ /* 0x000e620000000800 */
[C---:B------:R-:W-:Y:S08]  /*36e0*/  HMMA.1688.F32.TF32 R72, R52.reuse, R60, R72 ;  /* 0x0000003c3448723c */ /* 0x040ff00000081048 */
[----:B------:R-:W-:Y:S01]  /*36f0*/  HMMA.1688.F32.TF32 R40, R52, R20, R40 ;  /* 0x000000143428723c */ /* 0x000fe20000081028 */
[----:B------:R-:W-:Y:S04]  /*3700*/  LDS R52, [R2+0x6100] ;  /* 0x0061000002347984 */ /* 0x000fe80000000800 */
[----:B------:R-:W-:Y:S04]  /*3710*/  LDS R54, [R2+0x7100] ;  /* 0x0071000002367984 */ /* 0x000fe80000000800 */
[----:B------:R-:W-:Y:S04]  /*3720*/  LDS R53, [R0+0x6100] ;  /* 0x0061000000357984 */ /* 0x000fe80000000800 */
[----:B------:R-:W1:Y:S02]  /*3730*/  LDS R55, [R0+0x7100] ;  /* 0x0071000000377984 */ /* 0x000e640000000800 */
[C---:B-1----:R-:W-:Y:S08]  /*3740*/  HMMA.1688.F32.TF32 R28, R56.reuse, R26, R28 ;  /* 0x0000001a381c723c */ /* 0x042ff0000008101c */
[C---:B------:R-:W-:Y:S08]  /*3750*/  HMMA.1688.F32.TF32 R92, R56.reuse, R82, R92 ;  /* 0x00000052385c723c */ /* 0x040ff0000008105c */
[C---:B------:R-:W-:Y:S08]  /*3760*/  HMMA.1688.F32.TF32 R64, R56.reuse, R62, R64 ;  /* 0x0000003e3840723c */ /* 0x040ff00000081040 */
[----:B------:R-:W-:Y:S01]  /*3770*/  HMMA.1688.F32.TF32 R56, R56, R22, R76 ;  /* 0x000000163838723c */ /* 0x000fe2000008104c */
[----:B------:R-:W3:Y:S07]  /*3780*/  LDL R76, [R1+0x6c] ;  /* 0x00006c00014c7983 */ /* 0x000eee0000100800 */
[----:B------:R-:W-:Y:S01]  /*3790*/  HMMA.1688.F32.TF32 R8, R48, R60, R8 ;  /* 0x0000003c3008723c */ /* 0x000fe20000081008 */
[----:B------:R-:W3:Y:S04]  /*37a0*/  LDL R61, [R1+0x3c] ;  /* 0x00003c00013d7983 */ /* 0x000ee80000100800 */
[----:B------:R-:W3:Y:S03]  /*37b0*/  LDL R60, [R1+0x64] ;  /* 0x00006400013c7983 */ /* 0x000ee60000100800 */
[C---:B------:R-:W-:Y:S08]  /*37c0*/  HMMA.1688.F32.TF32 R36, R52.reuse, R26, R36 ;  /* 0x0000001a3424723c */ /* 0x040ff00000081024 */
[C---:B------:R-:W-:Y:S08]  /*37d0*/  HMMA.1688.F32.TF32 R88, R52.reuse, R82, R88 ;  /* 0x000000523458723c */ /* 0x040ff00000081058 */
[C---:B------:R-:W-:Y:S08]  /*37e0*/  HMMA.1688.F32.TF32 R68, R52.reuse, R62, R68 ;  /* 0x0000003e3444723c */ /* 0x040ff00000081044 */
[----:B------:R-:W-:Y:S01]  /*37f0*/  HMMA.1688.F32.TF32 R32, R52, R22, R32 ;  /* 0x000000163420723c */ /* 0x000fe20000081020 */
[----:B------:R-:W3:Y:S04]  /*3800*/  LDL R55, [R1+0x34] ;  /* 0x0000340001377983 */ /* 0x000ee80000100800 */
[----:B------:R-:W3:Y:S04]  /*3810*/  LDL R54, [R1+0x5c] ;  /* 0x00005c0001367983 */ /* 0x000ee80000100800 */
[----:B------:R-:W3:Y:S04]  /*3820*/  LDL R53, [R1+0x2c] ;  /* 0x00002c0001357983 */ /* 0x000ee80000100800 */
[----:B------:R-:W3:Y:S01]  /*3830*/  LDL R52, [R1+0x54] ;  /* 0x0000540001347983 */ /* 0x000ee20000100800 */
[----:B------:R-:W-:Y:S03]  /*3840*/  HMMA.1688.F32.TF32 R4, R48, R20, R4 ;  /* 0x000000143004723c */ /* 0x000fe60000081004 */
[----:B------:R-:W-:Y:S04]  /*3850*/  LDS R48, [R2+0x6200] ;  /* 0x0062000002307984 */ /* 0x000fe80000000800 */
[----:B------:R-:W-:Y:S04]  /*3860*/  LDS R50, [R2+0x7200] ;  /* 0x0072000002327984 */ /* 0x000fe80000000800 */
[----:B------:R-:W-:Y:S04]  /*3870*/  LDS R49, [R0+0x6200] ;  /* 0x0062000000317984 */ /* 0x000fe80000000800 */
[----:B------:R-:W1:Y:S04]  /*3880*/  LDS R51, [R0+0x7200] ;  /* 0x0072000000337984 */ /* 0x000e680000000800 */
[----:B------:R-:W1:Y:S04]  /*3890*/  S2R R24, SR_TID.X ;  /* 0x0000000000187919 */ /* 0x000e680000002100 */
[----:B------:R-:W1:Y:S02]  /*38a0*/  S2R R98, SR_TID.X ;  /* 0x0000000000627919 */ /* 0x000e640000002100 */
[----:B-1----:R-:W-:-:S02]  /*38b0*/  SHF.R.U32.HI R24, RZ, 0x8, R24 ;  /* 0x00000008ff187819 */ /* 0x002fc40000011618 */
[----:B------:R-:W-:Y:S01]  /*38c0*/  SHF.R.U32.HI R99, RZ, 0x8, R98 ;  /* 0x00000008ff637819 */ /* 0x000fe20000011662 */
[C---:B------:R-:W-:Y:S08]  /*38d0*/  HMMA.1688.F32.TF32 R16, R48.reuse, R26, R16 ;  /* 0x0000001a3010723c */ /* 0x040ff00000081010 */
[C---:B------:R-:W-:Y:S08]  /*38e0*/  HMMA.1688.F32.TF32 R84, R48.reuse, R82, R84 ;  /* 0x000000523054723c */ /* 0x040ff00000081054 */
[C---:B------:R-:W-:Y:S08]  /*38f0*/  HMMA.1688.F32.TF32 R72, R48.reuse, R62, R72 ;  /* 0x0000003e3048723c */ /* 0x040ff00000081048 */
[----:B------:R-:W-:Y:S01]  /*3900*/  HMMA.1688.F32.TF32 R40, R48, R22, R40 ;  /* 0x000000163028723c */ /* 0x000fe20000081028 */
[----:B------:R-:W-:Y:S04]  /*3910*/  LDS R48, [R2+0x6300] ;  /* 0x0063000002307984 */ /* 0x000fe80000000800 */
[----:B------:R1:W-:Y:S01]  /*3920*/  LDS R50, [R2+0x7300] ;  /* 0x0073000002327984 */ /* 0x0003e20000000800 */
[----:B------:R-:W-:-:S02]  /*3930*/  SGXT.U32 R24, R24, 0x1 ;  /* 0x000000011818781a */ /* 0x000fc40000000000 */
[----:B------:R-:W-:Y:S01]  /*3940*/  SGXT.U32 R99, R99, 0x1 ;  /* 0x000000016363781a */ /* 0x000fe20000000000 */
[----:B------:R-:W-:Y:S04]  /*3950*/  LDS R49, [R0+0x6300] ;  /* 0x0063000000317984 */ /* 0x000fe80000000800 */
[----:B-1----:R-:W3:Y:S01]  /*3960*/  LDL R2, [R1+0x24] ;  /* 0x0000240001027983 */ /* 0x002ee20000100800 */
[----:B----4-:R-:W-:Y:S02]  /*3970*/  ISETP.LE.AND P2, PT, R81, UR4, PT ;  /* 0x0000000451007c0c */ /* 0x010fe4000bf43270 */
[C---:B------:R-:W-:Y:S01]  /*3980*/  LOP3.LUT R81, R24.reuse, 0x4, RZ, 0xfc, !PT ;  /* 0x0000000418517812 */ /* 0x040fe200078efcff */
[----:B------:R-:W-:Y:S01]  /*3990*/  IMAD R24, R24, c[0x0][0x188], RZ ;  /* 0x0000620018187a24 */ /* 0x000fe200078e02ff */
[----:B------:R-:W-:Y:S01]  /*39a0*/  ISETP.GE.AND P0, PT, R99, UR5, PT ;  /* 0x0000000563007c0c */ /* 0x000fe2000bf06270 */
[----:B------:R1:W4:Y:S02]  /*39b0*/  LDS R51, [R0+0x7300] ;  /* 0x0073000000337984 */ /* 0x0003240000000800 */
[----:B------:R-:W-:Y:S01]  /*39c0*/  IMAD.SHL.U32 R24, R24, 0x4, RZ ;  /* 0x0000000418187824 */ /* 0x000fe200078e00ff */
[----:B------:R-:W-:-:S04]  /*39d0*/  SEL R21, RZ, 0x4, P0 ;  /* 0x00000004ff157807 */ /* 0x000fc80000000000 */
[----:B------:R-:W-:Y:S01]  /*39e0*/  SEL R21, R21, RZ, !P2 ;  /* 0x000000ff15157207 */ /* 0x000fe20005000000 */
[----:B------:R-:W-:Y:S01]  /*39f0*/  BAR.SYNC.DEFER_BLOCKING 0x0 ;  /* 0x0000000000007b1d */ /* 0x000fe20000010000 */
[----:B------:R-:W-:Y:S02]  /*3a00*/  IADD3 R20, P3, R24, R108, RZ ;  /* 0x0000006c18147210 */ /* 0x000fe40007f7e0ff */
[----:B------:R-:W-:-:S03]  /*3a10*/  ISETP.NE.U32.AND P1, PT, R21, RZ, PT ;  /* 0x000000ff1500720c */ /* 0x000fc60003f25070 */
[----:B--2---:R-:W-:Y:S02]  /*3a20*/  IMAD.X R21, R3, 0x1, R25, P3 ;  /* 0x0000000103157824 */ /* 0x004fe400018e0619 */
[----:B------:R-:W2:Y:S01]  /*3a30*/  LDL R25, [R1+0x4c] ;  /* 0x00004c0001197983 */ /* 0x000ea20000100800 */
[----:B------:R-:W-:Y:S02]  /*3a40*/  ISETP.GE.AND P0, PT, R81, UR5, PT ;  /* 0x0000000551007c0c */ /* 0x000fe4000bf06270 */
[----:B------:R-:W-:Y:S02]  /*3a50*/  IADD3 R113, R113, 0x1, RZ ;  /* 0x0000000171717810 */ /* 0x000fe40007ffe0ff */
[----:B------:R-:W-:Y:S02]  /*3a60*/  SEL R24, RZ, 0x4, P0 ;  /* 0x00000004ff187807 */ /* 0x000fe40000000000 */
[----:B------:R-:W-:Y:S02]  /*3a70*/  ISETP.GT.AND P0, PT, R113, 0x1, PT ;  /* 0x000000017100780c */ /* 0x000fe40003f04270 */
[----:B------:R-:W-:-:S02]  /*3a80*/  SEL R24, R24, RZ, !P2 ;  /* 0x000000ff18187207 */ /* 0x000fc40005000000 */
[----:B------:R-:W-:Y:S02]  /*3a90*/  SEL R113, R113, RZ, !P0 ;  /* 0x000000ff71717207 */ /* 0x000fe40004000000 */
[----:B------:R-:W-:-:S03]  /*3aa0*/  ISETP.NE.U32.AND P0, PT, R24, RZ, PT ;  /* 0x000000ff1800720c */ /* 0x000fc60003f05070 */
[----:B-----5:R-:W-:Y:S02]  /*3ab0*/  IMAD R24, R113, 0x8000, R97 ;  /* 0x0000800071187824 */ /* 0x020fe400078e0261 */
[----:B------:R-:W5:Y:S04]  /*3ac0*/  S2R R97, SR_TID.X ;  /* 0x0000000000617919 */ /* 0x000f680000002100 */
[----:B------:R-:W-:Y:S01]  /*3ad0*/  @!PT LDS RZ, [RZ] ;  /* 0x00000000fffff984 */ /* 0x000fe20000000800 */
[----:B------:R-:W-:Y:S01]  /*3ae0*/  @!PT LDS RZ, [RZ] ;  /* 0x00000000fffff984 */ /* 0x000fe20000000800 */
[----:B------:R-:W-:Y:S01]  /*3af0*/  @!PT LDS RZ, [RZ] ;  /* 0x00000000fffff984 */ /* 0x000fe20000000800 */
[----:B------:R3:W-:Y:S02]  /*3b00*/  LDGSTS.E [R24], [R20.64], P1 ;  /* 0x0000000014187fae */ /* 0x0007e40008921846 */
[----:B---3--:R-:W-:Y:S02]  /*3b10*/  IADD3 R20, P1, R96, R108, RZ ;  /* 0x0000006c60147210 */ /* 0x008fe40007f3e0ff */
[----:B-----5:R-:W-:-:S04]  /*3b20*/  SHF.R.U32.HI R97, RZ, 0x8, R97 ;  /* 0x00000008ff617819 */ /* 0x020fc80000011661 */
[----:B------:R-:W-:-:S04]  /*3b30*/  SGXT.U32 R97, R97, 0x1 ;  /* 0x000000016161781a */ /* 0x000fc80000000000 */
[----:B------:R-:W-:Y:S01]  /*3b40*/  LOP3.LUT R77, R97, 0x8, RZ, 0xfc, !PT ;  /* 0x00000008614d7812 */ /* 0x000fe200078efcff */
[----:B------:R-:W-:Y:S01]  /*3b50*/  IMAD.X R21, R3, 0x1, R76, P1 ;  /* 0x0000000103157824 */ /* 0x000fe200008e064c */
[----:B------:R-:W-:Y:S02]  /*3b60*/  LOP3.LUT R76, R97, 0xc, RZ, 0xfc, !PT ;  /* 0x0000000c614c7812 */ /* 0x000fe400078efcff */
[----:B------:R-:W3:Y:S04]  /*3b70*/  S2R R97, SR_TID.X ;  /* 0x0000000000617919 */ /* 0x000ee80000002100 */
[----:B------:R5:W-:Y:S01]  /*3b80*/  LDGSTS.E [R24+0x1000], [R20.64], P0 ;  /* 0x0100000014187fae */ /* 0x000be20008121846 */
[----:B------:R-:W-:-:S04]  /*3b90*/  ISETP.GE.AND P0, PT, R77, UR5, PT ;  /* 0x000000054d007c0c */ /* 0x000fc8000bf06270 */
[----:B-1----:R-:W-:-:S04]  /*3ba0*/  SEL R0, RZ, 0x4, P0 ;  /* 0x00000004ff007807 */ /* 0x002fc80000000000 */
[----:B------:R-:W-:Y:S02]  /*3bb0*/  SEL R0, R0, RZ, !P2 ;  /* 0x000000ff00007207 */ /* 0x000fe40005000000 */
[----:B------:R-:W-:Y:S02]  /*3bc0*/  ISETP.GE.AND P0, PT, R76, UR5, PT ;  /* 0x000000054c007c0c */ /* 0x000fe4000bf06270 */
[----:B------:R-:W-:Y:S01]  /*3bd0*/  ISETP.NE.U32.AND P1, PT, R0, RZ, PT ;  /* 0x000000ff0000720c */ /* 0x000fe20003f25070 */
[----:B----4-:R-:W-:Y:S01]  /*3be0*/  HMMA.1688.F32.TF32 R80, R48, R82, R12 ;  /* 0x000000523050723c */ /* 0x010fe2000008100c */
[----:B------:R-:W-:Y:S01]  /*3bf0*/  SEL R0, RZ, 0x4, P0 ;  /* 0x00000004ff007807 */ /* 0x000fe20000000000 */
[----:B------:R-:W4:Y:S01]  /*3c00*/  LDL R15, [R1+0x60] ;  /* 0x00006000010f7983 */ /* 0x000f220000100800 */
[----:B-----5:R-:W-:Y:S02]  /*3c10*/  IADD3 R20, P3, R61, R108, RZ ;  /* 0x0000006c3d147210 */ /* 0x020fe40007f7e0ff */
[----:B------:R-:W-:Y:S01]  /*3c20*/  SEL R0, R0, RZ, !P2 ;  /* 0x000000ff00007207 */ /* 0x000fe20005000000 */
[----:B------:R-:W5:Y:S02]  /*3c30*/  LDL R76, [R1+0x30] ;  /* 0x00003000014c7983 */ /* 0x000f640000100800 */
[----:B------:R-:W-:Y:S01]  /*3c40*/  IMAD.X R21, R3, 0x1, R60, P3 ;  /* 0x0000000103157824 */ /* 0x000fe200018e063c */
[----:B------:R-:W-:Y:S01]  /*3c50*/  ISETP.NE.U32.AND P0, PT, R0, RZ, PT ;  /* 0x000000ff0000720c */ /* 0x000fe20003f05070 */
[----:B------:R-:W4:Y:S01]  /*3c60*/  LDL R60, [R1+0x70] ;  /* 0x00007000013c7983 */ /* 0x000f220000100800 */
[----:B---3--:R-:W-:-:S03]  /*3c70*/  SHF.R.U32.HI R97, RZ, 0x8, R97 ;  /* 0x00000008ff617819 */ /* 0x008fc60000011661 */
[----:B------:R1:W-:Y:S01]  /*3c80*/  LDGSTS.E [R24+0x2000], [R20.64], P1 ;  /* 0x0200000014187fae */ /* 0x0003e20008921846 */
[----:B------:R-:W-:Y:S02]  /*3c90*/  SGXT.U32 R97, R97, 0x1 ;  /* 0x000000016161781a */ /* 0x000fe40000000000 */
[----:B-1----:R-:W-:Y:S02]  /*3ca0*/  IADD3 R20, P1, R55, R108, RZ ;  /* 0x0000006c37147210 */ /* 0x002fe40007f3e0ff */
[----:B------:R-:W-:-:S03]  /*3cb0*/  LOP3.LUT R55, R97, 0x10, RZ, 0xfc, !PT ;  /* 0x0000001061377812 */ /* 0x000fc600078efcff */
[----:B------:R-:W-:Y:S01]  /*3cc0*/  IMAD.X R21, R3, 0x1, R54, P1 ;  /* 0x0000000103157824 */ /* 0x000fe200008e0636 */
[----:B------:R-:W-:-:S04]  /*3cd0*/  LOP3.LUT R54, R97, 0x14, RZ, 0xfc, !PT ;  /* 0x0000001461367812 */ /* 0x000fc800078efcff */
[----:B------:R1:W-:Y:S01]  /*3ce0*/  LDGSTS.E [R24+0x3000], [R20.64], P0 ;  /* 0x0300000014187fae */ /* 0x0003e20008121846 */
[----:B------:R-:W-:-:S04]  /*3cf0*/  ISETP.GE.AND P0, PT, R55, UR5, PT ;  /* 0x0000000537007c0c */ /* 0x000fc8000bf06270 */
[----:B------:R-:W-:Y:S02]  /*3d00*/  SEL R0, RZ, 0x4, P0 ;  /* 0x00000004ff007807 */ /* 0x000fe40000000000 */
[----:B------:R-:W-:Y:S02]  /*3d10*/  ISETP.GE.AND P0, PT, R54, UR5, PT ;  /* 0x0000000536007c0c */ /* 0x000fe4000bf06270 */
[----:B------:R-:W3:Y:S01]  /*3d20*/  LDL R54, [R1+0x40] ;  /* 0x0000400001367983 */ /* 0x000ee20000100800 */
[----:B-1----:R-:W-:-:S05]  /*3d30*/  IADD3 R20, P3, R53, R108, RZ ;  /* 0x0000006c35147210 */ /* 0x002fca0007f7e0ff */
[----:B------:R-:W-:Y:S02]  /*3d40*/  IMAD.X R21, R3, 0x1, R52, P3 ;  /* 0x0000000103157824 */ /* 0x000fe400018e0634 */
[----:B------:R-:W5:Y:S04]  /*3d50*/  LDL R52, [R1+0x68] ;  /* 0x0000680001347983 */ /* 0x000f680000100800 */
[----:B------:R-:W1:Y:S01]  /*3d60*/  S2R R97, SR_TID.X ;  /* 0x0000000000617919 */ /* 0x000e620000002100 */
[----:B------:R-:W-:-:S04]  /*3d70*/  SEL R0, R0, RZ, !P2 ;  /* 0x000000ff00007207 */ /* 0x000fc80005000000 */
[----:B------:R-:W-:-:S13]  /*3d80*/  ISETP.NE.U32.AND P1, PT, R0, RZ, PT ;  /* 0x000000ff0000720c */ /* 0x000fda0003f25070 */
[----:B------:R1:W-:Y:S02]  /*3d90*/  LDGSTS.E [R24+0x4000], [R20.64], P1 ;  /* 0x0400000014187fae */ /* 0x0003e40008921846 */
[----:B-1----:R-:W-:-:S04]  /*3da0*/  SHF.R.U32.HI R97, RZ, 0x8, R97 ;  /* 0x00000008ff617819 */ /* 0x002fc80000011661 */
[----:B------:R-:W-:Y:S02]  /*3db0*/  SGXT.U32 R97, R97, 0x1 ;  /* 0x000000016161781a */ /* 0x000fe40000000000 */
[----:B------:R-:W-:-:S04]  /*3dc0*/  SEL R0, RZ, 0x4, P0 ;  /* 0x00000004ff007807 */ /* 0x000fc80000000000 */
[----:B------:R-:W-:-:S04]  /*3dd0*/  SEL R0, R0, RZ, !P2 ;  /* 0x000000ff00007207 */ /* 0x000fc80005000000 */
[----:B------:R-:W-:Y:S02]  /*3de0*/  ISETP.NE.U32.AND P0, PT, R0, RZ, PT ;  /* 0x000000ff0000720c */ /* 0x000fe40003f05070 */
[----:B------:R-:W-:Y:S02]  /*3df0*/  IADD3 R20, P1, R2, R108, RZ ;  /* 0x0000006c02147210 */ /* 0x000fe40007f3e0ff */
[----:B------:R-:W-:Y:S02]  /*3e00*/  LOP3.LUT R2, R97, 0x18, RZ, 0xfc, !PT ;  /* 0x0000001861027812 */ /* 0x000fe400078efcff */
[----:B------:R-:W1:Y:S01]  /*3e10*/  S2R R97, SR_TID.X ;  /* 0x0000000000617919 */ /* 0x000e620000002100 */
[----:B--2---:R-:W-:Y:S01]  /*3e20*/  IMAD.X R21, R3, 0x1, R25, P1 ;  /* 0x0000000103157824 */ /* 0x004fe200008e0619 */
[----:B-1----:R-:W-:-:S05]  /*3e30*/  SHF.R.U32.HI R97, RZ, 0x8, R97 ;  /* 0x00000008ff617819 */ /* 0x002fca0000011661 */
[----:B------:R1:W-:Y:S01]  /*3e40*/  LDGSTS.E [R24+0x5000], [R20.64], P0 ;  /* 0x0500000014187fae */ /* 0x0003e20008121846 */
[----:B------:R-:W-:Y:S02]  /*3e50*/  SGXT.U32 R97, R97, 0x1 ;  /* 0x000000016161781a */ /* 0x000fe40000000000 */
[----:B------:R-:W-:Y:S02]  /*3e60*/  ISETP.GE.AND P0, PT, R2, UR5, PT ;  /* 0x0000000502007c0c */ /* 0x000fe4000bf06270 */
[----:B------:R-:W-:Y:S02]  /*3e70*/  LOP3.LUT R2, R97, 0x1c, RZ, 0xfc, !PT ;  /* 0x0000001c61027812 */ /* 0x000fe400078efcff */
[----:B------:R-:W2:Y:S01]  /*3e80*/  S2R R97, SR_TID.X ;  /* 0x0000000000617919 */ /* 0x000ea20000002100 */
[----:B------:R-:W-:-:S04]  /*3e90*/  SEL R0, RZ, 0x4, P0 ;  /* 0x00000004ff007807 */ /* 0x000fc80000000000 */
[----:B------:R-:W-:Y:S02]  /*3ea0*/  SEL R0, R0, RZ, !P2 ;  /* 0x000000ff00007207 */ /* 0x000fe40005000000 */
[----:B------:R-:W-:Y:S01]  /*3eb0*/  ISETP.GE.AND P0, PT, R2, UR5, PT ;  /* 0x0000000502007c0c */ /* 0x000fe2000bf06270 */
[----:B------:R-:W-:Y:S01]  /*3ec0*/  IMAD.MOV.U32 R2, RZ, RZ, R108 ;  /* 0x000000ffff027224 */ /* 0x000fe200078e006c */
[----:B------:R-:W-:Y:S02]  /*3ed0*/  ISETP.NE.U32.AND P1, PT, R0, RZ, PT ;  /* 0x000000ff0000720c */ /* 0x000fe40003f25070 */
[----:B--2---:R-:W-:-:S04]  /*3ee0*/  SHF.R.U32.HI R96, RZ, 0x8, R97 ;  /* 0x00000008ff607819 */ /* 0x004fc80000011661 */
[----:B------:R-:W-:-:S04]  /*3ef0*/  SGXT.U32 R96, R96, 0x1 ;  /* 0x000000016060781a */ /* 0x000fc80000000000 */
[----:B------:R-:W-:Y:S02]  /*3f00*/  LOP3.LUT R25, R96, 0x18, RZ, 0xfc, !PT ;  /* 0x0000001860197812 */ /* 0x000fe400078efcff */
[----:B------:R-:W-:-:S03]  /*3f10*/  SHF.R.U32.HI R96, RZ, 0x8, R97 ;  /* 0x00000008ff607819 */ /* 0x000fc60000011661 */
[----:B------:R-:W-:Y:S01]  /*3f20*/  IMAD R25, R25, c[0x0][0x188], RZ ;  /* 0x0000620019197a24 */ /* 0x000fe200078e02ff */
[----:B------:R-:W-:-:S03]  /*3f30*/  SGXT.U32 R96, R96, 0x1 ;  /* 0x000000016060781a */ /* 0x000fc60000000000 */
[----:B-1----:R-:W-:Y:S01]  /*3f40*/  IMAD.WIDE R20, R25, 0x4, R2 ;  /* 0x0000000419147825 */ /* 0x002fe200078e0202 */
[----:B------:R-:W-:Y:S02]  /*3f50*/  LOP3.LUT R25, R96, 0x1c, RZ, 0xfc, !PT ;  /* 0x0000001c60197812 */ /* 0x000fe400078efcff */
[----:B------:R-:W-:Y:S02]  /*3f60*/  SHF.R.U32.HI R96, RZ, 0x8, R97 ;  /* 0x00000008ff607819 */ /* 0x000fe40000011661 */
[----:B------:R-:W-:Y:S01]  /*3f70*/  SEL R0, RZ, 0x4, P0 ;  /* 0x00000004ff007807 */ /* 0x000fe20000000000 */
[----:B------:R-:W-:Y:S01]  /*3f80*/  IMAD R25, R25, c[0x0][0x188], RZ ;  /* 0x0000620019197a24 */ /* 0x000fe200078e02ff */
[----:B------:R-:W-:Y:S01]  /*3f90*/  SGXT.U32 R96, R96, 0x1 ;  /* 0x000000016060781a */ /* 0x000fe20000000000 */
[----:B------:R1:W-:Y:S01]  /*3fa0*/  LDGSTS.E [R24+0x6000], [R20.64], P1 ;  /* 0x0600000014187fae */ /* 0x0003e20008921846 */
[----:B------:R-:W-:-:S04]  /*3fb0*/  SEL R0, R0, RZ, !P2 ;  /* 0x000000ff00007207 */ /* 0x000fc80005000000 */
[----:B------:R-:W-:Y:S01]  /*3fc0*/  ISETP.NE.U32.AND P0, PT, R0, RZ, PT ;  /* 0x000000ff0000720c */ /* 0x000fe20003f05070 */
[----:B-1----:R-:W-:Y:S01]  /*3fd0*/  IMAD.WIDE R20, R25, 0x4, R2 ;  /* 0x0000000419147825 */ /* 0x002fe200078e0202 */
[----:B------:R-:W-:Y:S02]  /*3fe0*/  LOP3.LUT R25, R96, 0x2, RZ, 0xfc, !PT ;  /* 0x0000000260197812 */ /* 0x000fe400078efcff */
[----:B------:R-:W-:-:S09]  /*3ff0*/  SHF.R.U32.HI R96, RZ, 0x8, R97 ;  /* 0x00000008ff607819 */ /* 0x000fd20000011661 */
[----:B------:R1:W-:Y:S01]  /*4000*/  LDGSTS.E [R24+0x7000], [R20.64], P0 ;  /* 0x0700000014187fae */ /* 0x0003e20008121846 */
[----:B------:R-:W-:Y:S02]  /*4010*/  SGXT.U32 R96, R96, 0x1 ;  /* 0x000000016060781a */ /* 0x000fe40000000000 */
[----:B------:R-:W-:Y:S02]  /*4020*/  SHF.R.U32.HI R97, RZ, 0x8, R97 ;  /* 0x00000008ff617819 */ /* 0x000fe40000011661 */
[----:B------:R-:W-:Y:S02]  /*4030*/  LOP3.LUT R53, R96, 0x6, RZ, 0xfc, !PT ;  /* 0x0000000660357812 */ /* 0x000fe400078efcff */
[----:B------:R-:W2:Y:S01]  /*4040*/  S2R R96, SR_TID.X ;  /* 0x0000000000607919 */ /* 0x000ea20000002100 */
[----:B------:R-:W-:Y:S02]  /*4050*/  ISETP.GE.AND P0, PT, R25, UR5, PT ;  /* 0x0000000519007c0c */ /* 0x000fe4000bf06270 */
[----:B------:R-:W-:-:S02]  /*4060*/  SGXT.U32 R97, R97, 0x1 ;  /* 0x000000016161781a */ /* 0x000fc40000000000 */
[----:B------:R-:W-:Y:S02]  /*4070*/  SEL R0, RZ, 0x4, P0 ;  /* 0x00000004ff007807 */ /* 0x000fe40000000000 */
[----:B------:R-:W-:Y:S01]  /*4080*/  ISETP.GE.AND P0, PT, R53, UR5, PT ;  /* 0x0000000535007c0c */ /* 0x000fe2000bf06270 */
[----:B------:R-:W-:Y:S02]  /*4090*/  IMAD R55, R97, c[0x0][0x188], RZ ;  /* 0x0000620061377a24 */ /* 0x000fe400078e02ff */
[----:B------:R-:W-:Y:S01]  /*40a0*/  IMAD.MOV.U32 R53, RZ, RZ, c[0x0][0x188] ;  /* 0x00006200ff357624 */ /* 0x000fe200078e00ff */
[----:B------:R-:W-:-:S03]  /*40b0*/  SEL R0, R0, RZ, !P2 ;  /* 0x000000ff00007207 */ /* 0x000fc60005000000 */
[----:B------:R-:W-:Y:S01]  /*40c0*/  IMAD R53, R53, 0x2, R55 ;  /* 0x0000000235357824 */ /* 0x000fe200078e0237 */
[----:B-1----:R-:W-:-:S03]  /*40d0*/  SEL R20, RZ, 0x4, P0 ;  /* 0x00000004ff147807 */ /* 0x002fc60000000000 */
[----:B------:R-:W-:Y:S01]  /*40e0*/  IMAD.SHL.U32 R53, R53, 0x4, RZ ;  /* 0x0000000435357824 */ /* 0x000fe200078e00ff */
[----:B------:R-:W-:Y:S02]  /*40f0*/  ISETP.NE.U32.AND P0, PT, R0, RZ, PT ;  /* 0x000000ff0000720c */ /* 0x000fe40003f05070 */
[----:B------:R-:W-:Y:S02]  /*4100*/  SEL R0, R20, RZ, !P2 ;  /* 0x000000ff14007207 */ /* 0x000fe40005000000 */
[----:B------:R-:W-:Y:S02]  /*4110*/  IADD3 R20, P3, R53, R108, RZ ;  /* 0x0000006c35147210 */ /* 0x000fe40007f7e0ff */
[----:B--2---:R-:W-:Y:S02]  /*4120*/  LOP3.LUT R53, R96, 0xff, RZ, 0xc0, !PT ;  /* 0x000000ff60357812 */ /* 0x004fe400078ec0ff */
[----:B------:R-:W-:-:S03]  /*4130*/  SHF.R.S32.HI R55, RZ, 0x8, R96 ;  /* 0x00000008ff377819 */ /* 0x000fc60000011460 */
[----:B------:R-:W-:Y:S01]  /*4140*/  IMAD.SHL.U32 R53, R53, 0x4, RZ ;  /* 0x0000000435357824 */ /* 0x000fe200078e00ff */
[----:B------:R-:W-:Y:S02]  /*4150*/  SGXT R55, R55, 0x1 ;  /* 0x000000013737781a */ /* 0x000fe40000000200 */
[----:B------:R-:W-:Y:S02]  /*4160*/  SHF.R.U32.HI R97, RZ, 0x8, R96 ;  /* 0x00000008ff617819 */ /* 0x000fe40000011660 */
[----:B------:R-:W-:Y:S02]  /*4170*/  LOP3.LUT R53, R53, 0x420, R55, 0x78, !PT ;  /* 0x0000042035357812 */ /* 0x000fe400078e7837 */
[----:B------:R-:W-:Y:S02]  /*4180*/  SGXT.U32 R97, R97, 0x1 ;  /* 0x000000016161781a */ /* 0x000fe40000000000 */
[----:B------:R-:W-:Y:S02]  /*4190*/  LOP3.LUT R53, R53, 0x40, RZ, 0x3c, !PT ;  /* 0x0000004035357812 */ /* 0x000fe400078e3cff */
[----:B------:R-:W-:-:S03]  /*41a0*/  ISETP.NE.U32.AND P1, PT, R0, RZ, PT ;  /* 0x000000ff0000720c */ /* 0x000fc60003f25070 */
[----:B------:R-:W-:Y:S01]  /*41b0*/  IMAD R0, R113, 0x8000, R53 ;  /* 0x0000800071007824 */ /* 0x000fe200078e0235 */
[----:B------:R-:W-:Y:S02]  /*41c0*/  LOP3.LUT R53, R97, 0xa, RZ, 0xfc, !PT ;  /* 0x0000000a61357812 */ /* 0x000fe400078efcff */
[----:B------:R-:W1:Y:S01]  /*41d0*/  S2R R97, SR_TID.X ;  /* 0x0000000000617919 */ /* 0x000e620000002100 */
[----:B------:R-:W-:Y:S03]  /*41e0*/  HMMA.1688.F32.TF32 R24, R48, R26, R44 ;  /* 0x0000001a3018723c */ /* 0x000fe6000008102c */
[----:B------:R-:W2:Y:S04]  /*41f0*/  LDL R44, [R1+0x38] ;  /* 0x00003800012c7983 */ /* 0x000ea80000100800 */
[----:B------:R-:W2:Y:S01]  /*4200*/  LDL R47, [R1+0x48] ;  /* 0x00004800012f7983 */ /* 0x000ea20000100800 */
[----:B-1----:R-:W-:Y:S01]  /*4210*/  SHF.R.U32.HI R96, RZ, 0x8, R97 ;  /* 0x00000008ff607819 */ /* 0x002fe20000011661 */
[----:B----4-:R-:W-:-:S03]  /*4220*/  IMAD.X R21, R3, 0x1, R60, P3 ;  /* 0x0000000103157824 */ /* 0x010fc600018e063c */
[----:B------:R-:W-:Y:S02]  /*4230*/  SGXT.U32 R96, R96, 0x1 ;  /* 0x000000016060781a */ /* 0x000fe40000000000 */
[----:B------:R1:W-:Y:S01]  /*4240*/  LDGSTS.E [R0+0x800], [R20.64], P0 ;  /* 0x0080000014007fae */ /* 0x0003e20008121846 */
[----:B------:R-:W-:-:S03]  /*4250*/  ISETP.GE.AND P0, PT, R53, UR5, PT ;  /* 0x0000000535007c0c */ /* 0x000fc6000bf06270 */
[----:B------:R-:W4:Y:S01]  /*4260*/  LDL R53, [R1+0x58] ;  /* 0x0000580001357983 */ /* 0x000f220000100800 */
[----:B------:R-:W-:-:S03]  /*4270*/  SEL R14, RZ, 0x4, P0 ;  /* 0x00000004ff0e7807 */ /* 0x000fc60000000000 */
[----:B-1----:R-:W4:Y:S04]  /*4280*/  LDL R21, [R1+0x20] ;  /* 0x0000200001157983 */ /* 0x002f280000100800 */
[----:B------:R-:W4:Y:S01]  /*4290*/  LDL R20, [R1+0x50] ;  /* 0x0000500001147983 */ /* 0x000f220000100800 */
[----:B---3--:R-:W-:-:S05]  /*42a0*/  IADD3 R12, P3, R54, R108, RZ ;  /* 0x0000006c360c7210 */ /* 0x008fca0007f7e0ff */
[----:B-----5:R-:W-:Y:S01]  /*42b0*/  IMAD.X R13, R3, 0x1, R52, P3 ;  /* 0x00000001030d7824 */ /* 0x020fe200018e0634 */
[----:B------:R-:W-:Y:S02]  /*42c0*/  LOP3.LUT R52, R96, 0xe, RZ, 0xfc, !PT ;  /* 0x0000000e60347812 */ /* 0x000fe400078efcff */
[--C-:B------:R-:W-:Y:S02]  /*42d0*/  SHF.R.U32.HI R96, RZ, 0x8, R97.reuse ;  /* 0x00000008ff607819 */ /* 0x100fe40000011661 */
[----:B------:R-:W-:Y:S01]  /*42e0*/  SHF.R.U32.HI R97, RZ, 0x8, R97 ;  /* 0x00000008ff617819 */ /* 0x000fe20000011661 */
[----:B------:R1:W-:Y:S01]  /*42f0*/  LDGSTS.E [R0+0x1800], [R12.64], P1 ;  /* 0x018000000c007fae */ /* 0x0003e20008921846 */
[----:B------:R-:W-:Y:S02]  /*4300*/  SGXT.U32 R96, R96, 0x1 ;  /* 0x000000016060781a */ /* 0x000fe40000000000 */
[----:B------:R-:W-:Y:S02]  /*4310*/  ISETP.GE.AND P0, PT, R52, UR5, PT ;  /* 0x0000000534007c0c */ /* 0x000fe4000bf06270 */
[----:B------:R-:W-:-:S02]  /*4320*/  LOP3.LUT R52, R96, 0x12, RZ, 0xfc, !PT ;  /* 0x0000001260347812 */ /* 0x000fc400078efcff */
[----:B------:R-:W-:Y:S02]  /*4330*/  SGXT.U32 R97, R97, 0x1 ;  /* 0x000000016161781a */ /* 0x000fe40000000000 */
[----:B------:R-:W-:Y:S02]  /*4340*/  ISETP.GE.AND P1, PT, R52, UR5, PT ;  /* 0x0000000534007c0c */ /* 0x000fe4000bf26270 */
[----:B------:R-:W-:Y:S02]  /*4350*/  LOP3.LUT R52, R97, 0x16, RZ, 0xfc, !PT ;  /* 0x0000001661347812 */ /* 0x000fe400078efcff */
[----:B-1----:R-:W-:Y:S02]  /*4360*/  SEL R13, RZ, 0x4, P0 ;  /* 0x00000004ff0d7807 */ /* 0x002fe40000000000 */
[----:B------:R-:W-:Y:S02]  /*4370*/  ISETP.GE.AND P0, PT, R52, UR5, PT ;  /* 0x0000000534007c0c */ /* 0x000fe4000bf06270 */
[----:B------:R-:W3:Y:S04]  /*4380*/  LDL R52, [R1+0x28] ;  /* 0x0000280001347983 */ /* 0x000ee80000100800 */
[----:B------:R-:W1:Y:S01]  /*4390*/  S2R R97, SR_TID.X ;  /* 0x0000000000617919 */ /* 0x000e620000002100 */
[----:B------:R-:W-:-:S02]  /*43a0*/  SEL R12, RZ, 0x4, P1 ;  /* 0x00000004ff0c7807 */ /* 0x000fc40000800000 */
[----:B-1----:R-:W-:-:S04]  /*43b0*/  SHF.R.U32.HI R97, RZ, 0x8, R97 ;  /* 0x00000008ff617819 */ /* 0x002fc80000011661 */
[----:B------:R-:W-:-:S04]  /*43c0*/  SGXT.U32 R97, R97, 0x1 ;  /* 0x000000016161781a */ /* 0x000fc80000000000 */
[----:B------:R-:W-:Y:S02]  /*43d0*/  LOP3.LUT R46, R97, 0x1a, RZ, 0xfc, !PT ;  /* 0x0000001a612e7812 */ /* 0x000fe400078efcff */
[----:B------:R-:W1:Y:S01]  /*43e0*/  S2R R97, SR_TID.X ;  /* 0x0000000000617919 */ /* 0x000e620000002100 */
[----:B------:R-:W-:Y:S02]  /*43f0*/  SEL R13, R13, RZ, !P2 ;  /* 0x000000ff0d0d7207 */ /* 0x000fe40005000000 */
[----:B------:R-:W-:Y:S02]  /*4400*/  SEL R12, R12, RZ, !P2 ;  /* 0x000000ff0c0c7207 */ /* 0x000fe40005000000 */
[----:B------:R-:W-:Y:S02]  /*4410*/  SEL R14, R14, RZ, !P2 ;  /* 0x000000ff0e0e7207 */ /* 0x000fe40005000000 */
[----:B------:R-:W-:Y:S02]  /*4420*/  ISETP.NE.U32.AND P4, PT, R13, RZ, PT ;  /* 0x000000ff0d00720c */ /* 0x000fe40003f85070 */
[----:B------:R-:W-:-:S02]  /*4430*/  SEL R13, RZ, 0x4, P0 ;  /* 0x00000004ff0d7807 */ /* 0x000fc40000000000 */
[----:B------:R-:W-:Y:S02]  /*4440*/  ISETP.NE.U32.AND P1, PT, R12, RZ, PT ;  /* 0x000000ff0c00720c */ /* 0x000fe40003f25070 */
[----:B------:R-:W-:Y:S02]  /*4450*/  ISETP.NE.U32.AND P3, PT, R14, RZ, PT ;  /* 0x000000ff0e00720c */ /* 0x000fe40003f65070 */
[----:B------:R-:W-:Y:S02]  /*4460*/  SEL R14, R13, RZ, !P2 ;  /* 0x000000ff0d0e7207 */ /* 0x000fe40005000000 */
[----:B------:R-:W-:Y:S02]  /*4470*/  ISETP.GE.AND P5, PT, R46, UR5, PT ;  /* 0x000000052e007c0c */ /* 0x000fe4000bfa6270 */
[----:B-1----:R-:W-:-:S04]  /*4480*/  SHF.R.U32.HI R97, RZ, 0x8, R97 ;  /* 0x00000008ff617819 */ /* 0x002fc80000011661 */
[----:B------:R-:W-:Y:S01]  /*4490*/  SGXT.U32 R97, R97, 0x1 ;  /* 0x000000016161781a */ /* 0x000fe20000000000 */
[----:B------:R-:W-:Y:S03]  /*44a0*/  HMMA.1688.F32.TF32 R60, R48, R62, R8 ;  /* 0x0000003e303c723c */ /* 0x000fe60000081008 */
[----:B------:R-:W-:Y:S02]  /*44b0*/  LOP3.LUT R55, R97, 0x1e, RZ, 0xfc, !PT ;  /* 0x0000001e61377812 */ /* 0x000fe400078efcff */
[----:B------:R-:W-:Y:S02]  /*44c0*/  LOP3.LUT R54, R98, 0x1f, RZ, 0xc0, !PT ;  /* 0x0000001f62367812 */ /* 0x000fe400078ec0ff */
[----:B------:R-:W-:Y:S02]  /*44d0*/  SEL R10, RZ, 0x4, P5 ;  /* 0x00000004ff0a7807 */ /* 0x000fe40002800000 */
[----:B------:R-:W-:-:S02]  /*44e0*/  IADD3 R8, P6, R76, R108, RZ ;  /* 0x0000006c4c087210 */ /* 0x000fc40007fde0ff */
[----:B------:R-:W-:Y:S02]  /*44f0*/  SEL R10, R10, RZ, !P2 ;  /* 0x000000ff0a0a7207 */ /* 0x000fe40005000000 */
[----:B------:R-:W-:Y:S02]  /*4500*/  ISETP.GE.AND P5, PT, R54, UR5, PT ;  /* 0x0000000536007c0c */ /* 0x000fe4000bfa6270 */
[----:B--2---:R-:W-:Y:S02]  /*4510*/  IADD3 R12, P0, R44, R108, RZ ;  /* 0x0000006c2c0c7210 */ /* 0x004fe40007f1e0ff */
[----:B------:R-:W2:Y:S03]  /*4520*/  LDL.LU R44, [R1+0x10] ;  /* 0x00001000012c7983 */ /* 0x000ea60000300800 */
[----:B------:R-:W-:Y:S01]  /*4530*/  IMAD.X R13, R3, 0x1, R15, P0 ;  /* 0x00000001030d7824 */ /* 0x000fe200000e060f */
[----:B------:R-:W5:Y:S04]  /*4540*/  LDL.LU R45, [R1+0x8] ;  /* 0x00000800012d7983 */ /* 0x000f680000300800 */
[----:B------:R-:W5:Y:S01]  /*4550*/  LDL.LU R15, [R1+0xc] ;  /* 0x00000c00010f7983 */ /* 0x000f620000300800 */
[----:B------:R-:W-:-:S03]  /*4560*/  ISETP.NE.U32.AND P0, PT, R14, RZ, PT ;  /* 0x000000ff0e00720c */ /* 0x000fc60003f05070 */
[----:B------:R-:W5:Y:S04]  /*4570*/  LDL.LU R46, [R1] ;  /* 0x00000000012e7983 */ /* 0x000f680000300800 */
[----:B------:R-:W5:Y:S04]  /*4580*/  LDL.LU R14, [R1+0x4] ;  /* 0x00000400010e7983 */ /* 0x000f680000300800 */
[----:B------:R1:W-:Y:S01]  /*4590*/  LDGSTS.E [R0+0x2800], [R12.64], P3 ;  /* 0x028000000c007fae */ /* 0x0003e20009921846 */
[----:B------:R-:W-:-:S04]  /*45a0*/  ISETP.GE.AND P3, PT, R55, UR5, PT ;  /* 0x0000000537007c0c */ /* 0x000fc8000bf66270 */
[----:B------:R-:W-:Y:S02]  /*45b0*/  SEL R11, RZ, 0x4, P3 ;  /* 0x00000004ff0b7807 */ /* 0x000fe40001800000 */
[----:B------:R-:W-:Y:S01]  /*45c0*/  ISETP.NE.U32.AND P3, PT, R10, RZ, PT ;  /* 0x000000ff0a00720c */ /* 0x000fe20003f65070 */
[----:B----4-:R-:W-:Y:S01]  /*45d0*/  IMAD.X R9, R3, 0x1, R53, P6 ;  /* 0x0000000103097824 */ /* 0x010fe200030e0635 */
[----:B------:R-:W-:Y:S02]  /*45e0*/  SEL R11, R11, RZ, !P2 ;  /* 0x000000ff0b0b7207 */ /* 0x000fe40005000000 */
[----:B------:R-:W-:Y:S02]  /*45f0*/  SEL R10, RZ, 0x4, P5 ;  /* 0x00000004ff0a7807 */ /* 0x000fe40002800000 */
[----:B------:R3:W-:Y:S01]  /*4600*/  LDGSTS.E [R0+0x3800], [R8.64], P4 ;  /* 0x0380000008007fae */ /* 0x0007e2000a121846 */
[----:B------:R-:W-:Y:S02]  /*4610*/  ISETP.NE.U32.AND P4, PT, R11, RZ, PT ;  /* 0x000000ff0b00720c */ /* 0x000fe40003f85070 */
[----:B------:R-:W-:-:S02]  /*4620*/  SEL R11, R10, RZ, !P2 ;  /* 0x000000ff0a0b7207 */ /* 0x000fc40005000000 */
[----:B------:R-:W-:Y:S02]  /*4630*/  IADD3 R10, P6, R21, R108, RZ ;  /* 0x0000006c150a7210 */ /* 0x000fe40007fde0ff */
[----:B------:R-:W-:-:S03]  /*4640*/  ISETP.NE.U32.AND P2, PT, R11, RZ, PT ;  /* 0x000000ff0b00720c */ /* 0x000fc60003f45070 */
[----:B------:R-:W-:Y:S01]  /*4650*/  IMAD.X R11, R3, 0x1, R47, P6 ;  /* 0x00000001030b7824 */ /* 0x000fe200030e062f */
[----:B------:R-:W-:-:S05]  /*4660*/  LOP3.LUT R47, R99, 0x1e, RZ, 0xfc, !PT ;  /* 0x0000001e632f7812 */ /* 0x000fca00078efcff */
[----:B------:R-:W-:Y:S01]  /*4670*/  IMAD R47, R47, c[0x0][0x188], RZ ;  /* 0x000062002f2f7a24 */ /* 0x000fe200078e02ff */
[----:B---3--:R-:W-:Y:S02]  /*4680*/  IADD3 R8, P5, R52, R108, RZ ;  /* 0x0000006c34087210 */ /* 0x008fe40007fbe0ff */
[----:B------:R-:W-:-:S03]  /*4690*/  LOP3.LUT R52, R99, 0x1a, RZ, 0xfc, !PT ;  /* 0x0000001a63347812 */ /* 0x000fc600078efcff */
[----:B------:R-:W-:Y:S02]  /*46a0*/  IMAD.X R9, R3, 0x1, R20, P5 ;  /* 0x0000000103097824 */ /* 0x000fe400028e0614 */
[----:B------:R-:W-:Y:S01]  /*46b0*/  IMAD R52, R52, c[0x0][0x188], RZ ;  /* 0x0000620034347a24 */ /* 0x000fe200078e02ff */
[----:B------:R-:W-:Y:S02]  /*46c0*/  HMMA.1688.F32.TF32 R20, R48, R22, R4 ;  /* 0x000000163014723c */ /* 0x000fe40000081004 */
[----:B------:R3:W-:Y:S01]  /*46d0*/  LDGSTS.E [R0+0x4800], [R8.64], P1 ;  /* 0x0480000008007fae */ /* 0x0007e20008921846 */
[----:B------:R-:W-:-:S03]  /*46e0*/  LOP3.LUT R99, R98, 0x1ff, RZ, 0xc0, !PT ;  /* 0x000001ff62637812 */ /* 0x000fc600078ec0ff */
[----:B------:R4:W-:Y:S01]  /*46f0*/  LDGSTS.E [R0+0x5800], [R10.64], P0 ;  /* 0x058000000a007fae */ /* 0x0009e20008121846 */
[----:B------:R-:W-:-:S04]  /*4700*/  IMAD.WIDE R6, R52, 0x4, R2 ;  /* 0x0000000434067825 */ /* 0x000fc800078e0202 */
[----:B---3--:R-:W-:Y:S01]  /*4710*/  IMAD.WIDE R8, R47, 0x4, R2 ;  /* 0x000000042f087825 */ /* 0x008fe200078e0202 */
[----:B------:R-:W-:Y:S01]  /*4720*/  SHF.R.U32.HI R52, RZ, 0x1, R98 ;  /* 0x00000001ff347819 */ /* 0x000fe20000011662 */
[----:B------:R-:W3:Y:S02]  /*4730*/  LDL R2, [R1+0x18] ;  /* 0x0000180001027983 */ /* 0x000ee40000100800 */
[----:B------:R-:W-:Y:S02]  /*4740*/  IMAD.SHL.U32 R47, R99, 0x4, RZ ;  /* 0x00000004632f7824 */ /* 0x000fe400078e00ff */
[----:B------:R4:W-:Y:S03]  /*4750*/  LDGSTS.E [R0+0x6800], [R6.64], P3 ;  /* 0x0680000006007fae */ /* 0x0009e60009921846 */
[----:B------:R-:W-:Y:S01]  /*4760*/  LOP3.LUT R47, R47, 0x70, R52, 0x78, !PT ;  /* 0x000000702f2f7812 */ /* 0x000fe200078e7834 */
[----:B------:R4:W-:Y:S01]  /*4770*/  LDGSTS.E [R0+0x7800], [R8.64], P4 ;  /* 0x0780000008007fae */ /* 0x0009e2000a121846 */
[----:B-1----:R-:W-:-:S03]  /*4780*/  IMAD.MOV.U32 R13, RZ, RZ, c[0x0][0x18c] ;  /* 0x00006300ff0d7624 */ /* 0x002fc600078e00ff */
[----:B------:R-:W0:Y:S01]  /*4790*/  LDGDEPBAR ;  /* 0x00000000000079af */ /* 0x000e220000000000 */
[----:B----4-:R-:W-:Y:S02]  /*47a0*/  IMAD R0, R113, 0x4000, R47 ;  /* 0x0000400071007824 */ /* 0x010fe400078e022f */
[----:B------:R-:W-:-:S04]  /*47b0*/  IMAD.SHL.U32 R13, R13, 0x20, RZ ;  /* 0x000000200d0d7824 */ /* 0x000fc800078e00ff */
[----:B------:R-:W-:Y:S01]  /*47c0*/  IMAD.SHL.U32 R13, R13, 0x4, RZ ;  /* 0x000000040d0d7824 */ /* 0x000fe200078e00ff */
[----:B------:R-:W-:Y:S01]  /*47d0*/  UIADD3 UR4, UR4, 0x1, URZ ;  /* 0x0000000104047890 */ /* 0x000fe2000fffe03f */
[----:B------:R-:W-:-:S04]  /*47e0*/  IMAD.MOV.U32 R12, RZ, RZ, c[0x0][0x188] ;  /* 0x00006200ff0c7624 */ /* 0x000fc800078e00ff */
[----:B------:R-:W-:Y:S01]  /*47f0*/  IMAD.SHL.U32 R12, R12, 0x20, RZ ;  /* 0x000000200c0c7824 */ /* 0x000fe200078e00ff */
[----:B------:R-:W-:Y:S01]  /*4800*/  UIADD3 UR5, UR5, -0x20, URZ ;  /* 0xffffffe005057890 */ /* 0x000fe2000fffe03f */
[C---:B--2---:R-:W-:Y:S02]  /*4810*/  IADD3 R4, P1, R110.reuse, R44, RZ ;  /* 0x0000002c6e047210 */ /* 0x044fe40007f3e0ff */
[----:B-----5:R-:W-:-:S03]  /*4820*/  IADD3 R6, P0, R110, R45, RZ ;  /* 0x0000002d6e067210 */ /* 0x020fc60007f1e0ff */
[----:B------:R-:W-:Y:S01]  /*4830*/  IMAD.X R5, R15, 0x1, R111, P1 ;  /* 0x000000010f057824 */ /* 0x000fe200008e066f */
[----:B------:R-:W-:-:S04]  /*4840*/  IADD3 R8, P1, R110, R46, RZ ;  /* 0x0000002e6e087210 */ /* 0x000fc80007f3e0ff */
[----:B------:R1:W-:Y:S01]  /*4850*/  LDGSTS.E [R0+0x10000], [R4.64], P2 ;  /* 0x1000000004007fae */ /* 0x0003e20009121846 */
[--C-:B------:R-:W-:Y:S02]  /*4860*/  IMAD.X R7, R14, 0x1, R111.reuse, P0 ;  /* 0x000000010e077824 */ /* 0x100fe400000e066f */
[----:B------:R-:W-:-:S03]  /*4870*/  IMAD.X R9, R125, 0x1, R111, P1 ;  /* 0x000000017d097824 */ /* 0x000fc600008e066f */
[----:B------:R2:W-:Y:S01]  /*4880*/  LDGSTS.E [R0+0x10800], [R6.64], P2 ;  /* 0x1080000006007fae */ /* 0x0005e20009121846 */
[----:B-1----:R-:W-:-:S03]  /*4890*/  IADD3 R4, P0, R110, R124, RZ ;  /* 0x0000007c6e047210 */ /* 0x002fc60007f1e0ff */
[----:B------:R1:W-:Y:S02]  /*48a0*/  LDGSTS.E [R0+0x11000], [R8.64], P2 ;  /* 0x1100000008007fae */ /* 0x0003e40009121846 */
[----:B------:R-:W-:Y:S01]  /*48b0*/  IMAD.X R5, R123, 0x1, R111, P0 ;  /* 0x000000017b057824 */ /* 0x000fe200000e066f */
[----:B--2---:R-:W-:-:S04]  /*48c0*/  IADD3 R6, P1, R110, R122, RZ ;  /* 0x0000007a6e067210 */ /* 0x004fc80007f3e0ff */
[----:B------:R2:W-:Y:S01]  /*48d0*/  LDGSTS.E [R0+0x11800], [R4.64], P2 ;  /* 0x1180000004007fae */ /* 0x0005e20009121846 */
[----:B------:R-:W-:Y:S01]  /*48e0*/  IMAD.X R7, R121, 0x1, R111, P1 ;  /* 0x0000000179077824 */ /* 0x000fe200008e066f */
[C---:B-1----:R-:W-:Y:S02]  /*48f0*/  IADD3 R8, P3, R110.reuse, R118, RZ ;  /* 0x000000766e087210 */ /* 0x042fe40007f7e0ff */
[-C--:B------:R-:W-:Y:S02]  /*4900*/  IADD3 R45, P4, R45, R13.reuse, RZ ;  /* 0x0000000d2d2d7210 */ /* 0x080fe40007f9e0ff */
[C---:B------:R-:W-:Y:S02]  /*4910*/  IADD3 R10, P0, R110.reuse, R120, RZ ;  /* 0x000000786e0a7210 */ /* 0x040fe40007f1e0ff */
[----:B--2---:R-:W-:Y:S01]  /*4920*/  IADD3 R4, P1, R110, R116, RZ ;  /* 0x000000746e047210 */ /* 0x004fe20007f3e0ff */
[----:B------:R1:W-:Y:S01]  /*4930*/  LDGSTS.E [R0+0x12000], [R6.64], P2 ;  /* 0x1200000006007fae */ /* 0x0003e20009121846 */
[----:B------:R-:W-:-:S03]  /*4940*/  IADD3 R116, P5, R116, R13, RZ ;  /* 0x0000000d74747210 */ /* 0x000fc60007fbe0ff */
[C-C-:B------:R-:W-:Y:S02]  /*4950*/  IMAD.X R5, R115.reuse, 0x1, R111.reuse, P1 ;  /* 0x0000000173057824 */ /* 0x140fe400008e066f */
[--C-:B------:R-:W-:Y:S01]  /*4960*/  IMAD.X R115, R115, 0x1, R112.reuse, P5 ;  /* 0x0000000173737824 */ /* 0x100fe200028e0670 */
[-C--:B------:R-:W-:Y:S01]  /*4970*/  IADD3 R44, P5, R44, R13.reuse, RZ ;  /* 0x0000000d2c2c7210 */ /* 0x080fe20007fbe0ff */
[--C-:B------:R-:W-:Y:S01]  /*4980*/  IMAD.X R9, R117, 0x1, R111.reuse, P3 ;  /* 0x0000000175097824 */ /* 0x100fe200018e066f */
[-C--:B------:R-:W-:Y:S01]  /*4990*/  IADD3 R46, P3, R46, R13.reuse, RZ ;  /* 0x0000000d2e2e7210 */ /* 0x080fe20007f7e0ff */
[--C-:B------:R-:W-:Y:S02]  /*49a0*/  IMAD.X R14, R14, 0x1, R112.reuse, P4 ;  /* 0x000000010e0e7824 */ /* 0x100fe400020e0670 */
[----:B------:R-:W-:Y:S02]  /*49b0*/  IMAD.X R15, R15, 0x1, R112, P5 ;  /* 0x000000010f0f7824 */ /* 0x000fe400028e0670 */
[----:B------:R1:W-:Y:S01]  /*49c0*/  STL [R1], R46 ;  /* 0x0000002e01007387 */ /* 0x0003e20000100800 */
[----:B------:R-:W-:Y:S01]  /*49d0*/  IMAD.X R11, R119, 0x1, R111, P0 ;  /* 0x00000001770b7824 */ /* 0x000fe200000e066f */
[----:B------:R-:W-:-:S02]  /*49e0*/  IADD3 R120, P0, R120, R13, RZ ;  /* 0x0000000d78787210 */ /* 0x000fc40007f1e0ff */
[----:B------:R1:W-:Y:S04]  /*49f0*/  STL [R1+0x8], R45 ;  /* 0x0000082d01007387 */ /* 0x0003e80000100800 */
[----:B------:R1:W-:Y:S04]  /*4a00*/  STL [R1+0x10], R44 ;  /* 0x0000102c01007387 */ /* 0x0003e80000100800 */
[----:B------:R1:W-:Y:S04]  /*4a10*/  STL [R1+0xc], R15 ;  /* 0x00000c0f01007387 */ /* 0x0003e80000100800 */
[----:B------:R1:W-:Y:S01]  /*4a20*/  STL [R1+0x4], R14 ;  /* 0x0000040e01007387 */ /* 0x0003e20000100800 */
[----:B------:R-:W-:Y:S01]  /*4a30*/  IMAD.X R119, R119, 0x1, R112, P0 ;  /* 0x0000000177777824 */ /* 0x000fe200000e0670 */
[----:B------:R-:W-:-:S02]  /*4a40*/  IADD3 R118, P6, R118, R13, RZ ;  /* 0x0000000d76767210 */ /* 0x000fc40007fde0ff */
[----:B------:R1:W-:Y:S01]  /*4a50*/  LDGSTS.E [R0+0x12800], [R10.64], P2 ;  /* 0x128000000a007fae */ /* 0x0003e20009121846 */
[----:B------:R-:W-:Y:S02]  /*4a60*/  IADD3 R122, P1, R122, R13, RZ ;  /* 0x0000000d7a7a7210 */ /* 0x000fe40007f3e0ff */
[----:B------:R-:W-:Y:S01]  /*4a70*/  IMAD.X R117, R117, 0x1, R112, P6 ;  /* 0x0000000175757824 */ /* 0x000fe200030e0670 */
[----:B------:R1:W-:Y:S01]  /*4a80*/  LDGSTS.E [R0+0x13000], [R8.64], P2 ;  /* 0x1300000008007fae */ /* 0x0003e20009121846 */
[----:B------:R-:W-:-:S03]  /*4a90*/  LEA R108, P6, R12, R108, 0x2 ;  /* 0x0000006c0c6c7211 */ /* 0x000fc600078c10ff */
[----:B------:R1:W-:Y:S01]  /*4aa0*/  LDGSTS.E [R0+0x13800], [R4.64], P2 ;  /* 0x1380000004007fae */ /* 0x0003e20009121846 */
[----:B------:R-:W-:-:S03]  /*4ab0*/  IADD3 R124, P2, R124, R13, RZ ;  /* 0x0000000d7c7c7210 */ /* 0x000fc60007f5e0ff */
[----:B------:R-:W0:Y:S01]  /*4ac0*/  LDGDEPBAR ;  /* 0x00000000000079af */ /* 0x000e220000000000 */
[--C-:B------:R-:W-:Y:S02]  /*4ad0*/  IMAD.X R121, R121, 0x1, R112.reuse, P1 ;  /* 0x0000000179797824 */ /* 0x100fe400008e0670 */
[----:B------:R-:W-:Y:S01]  /*4ae0*/  IMAD.X R123, R123, 0x1, R112, P2 ;  /* 0x000000017b7b7824 */ /* 0x000fe200010e0670 */
[----:B---3--:R-:W-:Y:S02]  /*4af0*/  ISETP.NE.U32.AND P0, PT, R2, UR4, PT ;  /* 0x0000000402007c0c */ /* 0x008fe4000bf05070 */
[----:B------:R-:W-:-:S04]  /*4b00*/  SHF.R.S32.HI R2, RZ, 0x1f, R12 ;  /* 0x0000001fff027819 */ /* 0x000fc8000001140c */
[----:B------:R-:W-:Y:S01]  /*4b10*/  SHF.L.U64.HI R2, R12, 0x2, R2 ;  /* 0x000000020c027819 */ /* 0x000fe20000010202 */
[----:B------:R-:W-:-:S04]  /*4b20*/  IMAD.X R125, R125, 0x1, R112, P3 ;  /* 0x000000017d7d7824 */ /* 0x000fc800018e0670 */
[----:B------:R-:W-:Y:S02]  /*4b30*/  IMAD.X R3, R3, 0x1, R2, P6 ;  /* 0x0000000103037824 */ /* 0x000fe400030e0602 */
[----:B-1----:R-:W-:Y:S01]  /*4b40*/  @!P0 CALL.REL.NOINC `(.L_x_1) ;  /* 0x0000001000008944 */ /* 0x002fe20003c00000 */
[----:B------:R-:W-:Y:S05]  /*4b50*/  BRA `(.L_x_2) ;  /* 0xffffe39000007947 */ /* 0x000fea000383ffff */
.L_x_1:
[----:B-1----:R-:W2:Y:S01]  /*4b60*/  LDL.LU R0, [R1+0x80] ;  /* 0x0000800001007983 */ /* 0x002ea20000300800 */
[----:B------:R-:W-:-:S04]  /*4b70*/  DEPBAR.LE SB0, 0x0 ;  /* 0x000080000000791a */ /* 0x000fc80000000000 */
[----:B------:R-:W3:Y:S04]  /*4b80*/  LDL.LU R7, [R1+0x84] ;  /* 0x0000840001077983 */ /* 0x000ee80000300800 */
[----:B------:R-:W4:Y:S04]  /*4b90*/  LDL.LU R49, [R1+0x7c] ;  /* 0x00007c0001317983 */ /* 0x000f280000300800 */
[----:B------:R-:W1:Y:S04]  /*4ba0*/  S2R R48, SR_TID.X ;  /* 0x0000000000307919 */ /* 0x000e680000002100 */
[----:B------:R-:W5:Y:S01]  /*4bb0*/  S2R R6, SR_TID.X ;  /* 0x0000000000067919 */ /* 0x000f620000002100 */
[----:B-1----:R-:W-:-:S02]  /*4bc0*/  IMAD.SHL.U32 R4, R48, 0x4, RZ ;  /* 0x0000000430047824 */ /* 0x002fc400078e00ff */
[C---:B------:R-:W-:Y:S02]  /*4bd0*/  IMAD.SHL.U32 R2, R48.reuse, 0x100, RZ ;  /* 0x0000010030027824 */ /* 0x040fe400078e00ff */
[----:B------:R-:W-:Y:S01]  /*4be0*/  IMAD.SHL.U32 R5, R48, 0x4000, RZ ;  /* 0x0000400030057824 */ /* 0x000fe200078e00ff */
[----:B-----5:R-:W-:-:S04]  /*4bf0*/  LOP3.LUT R6, R6, 0x1ff, RZ, 0xc0, !PT ;  /* 0x000001ff06067812 */ /* 0x020fc800078ec0ff */
[----:B------:R-:W-:Y:S01]  /*4c00*/  LOP3.LUT R5, R5, 0x18000, RZ, 0xc0, !PT ;  /* 0x0001800005057812 */ /* 0x000fe200078ec0ff */
[----:B------:R-:W-:Y:S02]  /*4c10*/  IMAD.MOV.U32 R8, RZ, RZ, R29 ;  /* 0x000000ffff087224 */ /* 0x000fe400078e001d */
[----:B------:R-:W-:Y:S02]  /*4c20*/  IMAD.MOV.U32 R9, RZ, RZ, R93 ;  /* 0x000000ffff097224 */ /* 0x000fe400078e005d */
[----:B------:R-:W-:Y:S02]  /*4c30*/  IMAD.MOV.U32 R10, RZ, RZ, R65 ;  /* 0x000000ffff0a7224 */ /* 0x000fe400078e0041 */
[----:B------:R-:W-:Y:S02]  /*4c40*/  IMAD.MOV.U32 R11, RZ, RZ, R57 ;  /* 0x000000ffff0b7224 */ /* 0x000fe400078e0039 */
[----:B------:R-:W-:Y:S02]  /*4c50*/  IMAD.MOV.U32 R12, RZ, RZ, R30 ;  /* 0x000000ffff0c7224 */ /* 0x000fe400078e001e */
[----:B------:R-:W-:-:S02]  /*4c60*/  IMAD.MOV.U32 R13, RZ, RZ, R94 ;  /* 0x000000ffff0d7224 */ /* 0x000fc400078e005e */
        /* <DEDUP_REMOVED lines=10> */
[----:B------:R-:W-:Y:S01]  /*4d10*/  IMAD.MOV.U32 R34, RZ, RZ, R71 ;  /* 0x000000ffff227224 */ /* 0x000fe200078e0047 */
[----:B------:R-:W-:Y:S01]  /*4d20*/  BAR.SYNC.DEFER_BLOCKING 0x0 ;  /* 0x0000000000007b1d */ /* 0x000fe20000010000 */
[----:B--2---:R-:W-:Y:S01]  /*4d30*/  LOP3.LUT R3, R0, 0x60, RZ, 0xc0, !PT ;  /* 0x0000006000037812 */ /* 0x004fe200078ec0ff */
[----:B------:R-:W-:-:S03]  /*4d40*/  IMAD.SHL.U32 R0, R48, 0x1000, RZ ;  /* 0x0000100030007824 */ /* 0x000fc600078e00ff */
[----:B------:R-:W-:Y:S02]  /*4d50*/  LOP3.LUT R4, R3, 0x70, R4, 0x78, !PT ;  /* 0x0000007003047812 */ /* 0x000fe400078e7804 */
[----:B------:R-:W-:Y:S02]  /*4d60*/  LOP3.LUT R0, R0, 0x18000, RZ, 0xc0, !PT ;  /* 0x0001800000007812 */ /* 0x000fe400078ec0ff */
[----:B------:R-:W-:Y:S02]  /*4d70*/  LOP3.LUT R3, R2, 0x6000, RZ, 0xc0, !PT ;  /* 0x0000600002037812 */ /* 0x000fe400078ec0ff */
[----:B---3--:R-:W-:Y:S02]  /*4d80*/  LOP3.LUT R2, R7, 0x300, RZ, 0xc0, !PT ;  /* 0x0000030007027812 */ /* 0x008fe400078ec0ff */
[----:B------:R-:W-:Y:S01]  /*4d90*/  IADD3 R3, R4, R0, R3 ;  /* 0x0000000004037210 */ /* 0x000fe20007ffe003 */
[----:B------:R-:W-:Y:S02]  /*4da0*/  IMAD R0, R6, 0x10, R5 ;  /* 0x0000001006007824 */ /* 0x000fe400078e0205 */
[----:B------:R-:W-:-:S02]  /*4db0*/  IMAD.MOV.U32 R4, RZ, RZ, R28 ;  /* 0x000000ffff047224 */ /* 0x000fc400078e001c */
[----:B------:R-:W-:Y:S02]  /*4dc0*/  IMAD.IADD R2, R2, 0x1, R3 ;  /* 0x0000000102027824 */ /* 0x000fe400078e0203 */
[----:B------:R-:W-:Y:S02]  /*4dd0*/  IMAD.MOV.U32 R5, RZ, RZ, R92 ;  /* 0x000000ffff057224 */ /* 0x000fe400078e005c */
[----:B------:R-:W-:Y:S02]  /*4de0*/  IMAD.MOV.U32 R6, RZ, RZ, R64 ;  /* 0x000000ffff067224 */ /* 0x000fe400078e0040 */
[----:B------:R-:W-:-:S05]  /*4df0*/  IMAD.MOV.U32 R7, RZ, RZ, R56 ;  /* 0x000000ffff077224 */ /* 0x000fca00078e0038 */
[----:B------:R1:W-:Y:S01]  /*4e00*/  STS.128 [R2], R4 ;  /* 0x0000000402007388 */ /* 0x0003e20000000c00 */
[----:B------:R-:W-:Y:S02]  /*4e10*/  IMAD.MOV.U32 R56, RZ, RZ, R31 ;  /* 0x000000ffff387224 */ /* 0x000fe400078e001f */
[----:B------:R-:W-:Y:S01]  /*4e20*/  IMAD.MOV.U32 R28, RZ, RZ, R37 ;  /* 0x000000ffff1c7224 */ /* 0x000fe200078e0025 */
[----:B------:R2:W-:Y:S01]  /*4e30*/  STS.128 [R2+0x1000], R8 ;  /* 0x0010000802007388 */ /* 0x0005e20000000c00 */
[----:B------:R-:W-:Y:S02]  /*4e40*/  IMAD.MOV.U32 R31, RZ, RZ, R33 ;  /* 0x000000ffff1f7224 */ /* 0x000fe400078e0021 */
[----:B-1----:R-:W-:Y:S02]  /*4e50*/  IMAD.MOV.U32 R4, RZ, RZ, R36 ;  /* 0x000000ffff047224 */ /* 0x002fe400078e0024 */
[----:B------:R-:W-:Y:S02]  /*4e60*/  IMAD.MOV.U32 R5, RZ, RZ, R88 ;  /* 0x000000ffff057224 */ /* 0x000fe400078e0058 */
[----:B------:R-:W-:-:S02]  /*4e70*/  IMAD.MOV.U32 R6, RZ, RZ, R68 ;  /* 0x000000ffff067224 */ /* 0x000fc400078e0044 */
[----:B------:R-:W-:Y:S02]  /*4e80*/  IMAD.MOV.U32 R7, RZ, RZ, R32 ;  /* 0x000000ffff077224 */ /* 0x000fe400078e0020 */
[----:B--2---:R-:W-:Y:S02]  /*4e90*/  IMAD.MOV.U32 R8, RZ, RZ, R16 ;  /* 0x000000ffff087224 */ /* 0x004fe400078e0010 */
[----:B------:R-:W-:Y:S01]  /*4ea0*/  IMAD.MOV.U32 R9, RZ, RZ, R84 ;  /* 0x000000ffff097224 */ /* 0x000fe200078e0054 */
[----:B------:R1:W-:Y:S01]  /*4eb0*/  STS.128 [R2+0x400], R4 ;  /* 0x0004000402007388 */ /* 0x0003e20000000c00 */
[----:B------:R-:W-:Y:S02]  /*4ec0*/  IMAD.MOV.U32 R10, RZ, RZ, R72 ;  /* 0x000000ffff0a7224 */ /* 0x000fe400078e0048 */
[----:B------:R-:W-:Y:S01]  /*4ed0*/  IMAD.MOV.U32 R11, RZ, RZ, R40 ;  /* 0x000000ffff0b7224 */ /* 0x000fe200078e0028 */
[----:B------:R2:W-:Y:S01]  /*4ee0*/  STS.128 [R2+0x80], R12 ;  /* 0x0000800c02007388 */ /* 0x0005e20000000c00 */
[----:B------:R-:W-:-:S03]  /*4ef0*/  IMAD.MOV.U32 R32, RZ, RZ, R39 ;  /* 0x000000ffff207224 */ /* 0x000fc600078e0027 */
[----:B------:R3:W-:Y:S01]  /*4f00*/  STS.128 [R2+0x1400], R28 ;  /* 0x0014001c02007388 */ /* 0x0007e20000000c00 */
[----:B------:R-:W-:Y:S02]  /*4f10*/  IMAD.MOV.U32 R33, RZ, RZ, R91 ;  /* 0x000000ffff217224 */ /* 0x000fe400078e005b */
[----:B-1----:R-:W-:Y:S02]  /*4f20*/  IMAD.MOV.U32 R4, RZ, RZ, R17 ;  /* 0x000000ffff047224 */ /* 0x002fe400078e0011 */
[----:B------:R-:W-:Y:S02]  /*4f30*/  IMAD.MOV.U32 R5, RZ, RZ, R85 ;  /* 0x000000ffff057224 */ /* 0x000fe400078e0055 */
[----:B------:R-:W-:Y:S02]  /*4f40*/  IMAD.MOV.U32 R6, RZ, RZ, R73 ;  /* 0x000000ffff067224 */ /* 0x000fe400078e0049 */
[----:B------:R-:W-:Y:S01]  /*4f50*/  IMAD.MOV.U32 R7, RZ, RZ, R41 ;  /* 0x000000ffff077224 */ /* 0x000fe200078e0029 */
[----:B------:R1:W-:Y:S01]  /*4f60*/  STS.128 [R2+0x800], R8 ;  /* 0x0008000802007388 */ /* 0x0003e20000000c00 */
[----:B--2---:R-:W-:-:S02]  /*4f70*/  IMAD.MOV.U32 R15, RZ, RZ, R42 ;  /* 0x000000ffff0f7224 */ /* 0x004fc400078e002a */
[----:B---3--:R-:W-:Y:S01]  /*4f80*/  IMAD.MOV.U32 R31, RZ, RZ, R20 ;  /* 0x000000ffff1f7224 */ /* 0x008fe200078e0014 */
[----:B------:R2:W-:Y:S01]  /*4f90*/  STS.128 [R2+0x1800], R4 ;  /* 0x0018000402007388 */ /* 0x0005e20000000c00 */
[----:B------:R-:W-:Y:S02]  /*4fa0*/  IMAD.MOV.U32 R12, RZ, RZ, R18 ;  /* 0x000000ffff0c7224 */ /* 0x000fe400078e0012 */
[----:B------:R-:W-:Y:S02]  /*4fb0*/  IMAD.MOV.U32 R13, RZ, RZ, R86 ;  /* 0x000000ffff0d7224 */ /* 0x000fe400078e0056 */
[----:B------:R-:W-:Y:S02]  /*4fc0*/  IMAD.MOV.U32 R14, RZ, RZ, R74 ;  /* 0x000000ffff0e7224 */ /* 0x000fe400078e004a */
[----:B------:R-:W-:Y:S02]  /*4fd0*/  IMAD.MOV.U32 R40, RZ, RZ, R19 ;  /* 0x000000ffff287224 */ /* 0x000fe400078e0013 */
[----:B------:R-:W-:-:S02]  /*4fe0*/  IMAD.MOV.U32 R41, RZ, RZ, R87 ;  /* 0x000000ffff297224 */ /* 0x000fc400078e0057 */
[----:B------:R-:W-:Y:S02]  /*4ff0*/  IMAD.MOV.U32 R42, RZ, RZ, R75 ;  /* 0x000000ffff2a7224 */ /* 0x000fe400078e004b */
[----:B-1----:R-:W-:Y:S02]  /*5000*/  IMAD.MOV.U32 R11, RZ, RZ, R21 ;  /* 0x000000ffff0b7224 */ /* 0x002fe400078e0015 */
[----:B------:R-:W-:Y:S02]  /*5010*/  IMAD.MOV.U32 R28, RZ, RZ, R24 ;  /* 0x000000ffff1c7224 */ /* 0x000fe400078e0018 */
[----:B--2---:R-:W-:Y:S02]  /*5020*/  IMAD.MOV.U32 R7, RZ, RZ, R22 ;  /* 0x000000ffff077224 */ /* 0x004fe400078e0016 */
        /* <DEDUP_REMOVED lines=10> */
[----:B------:R-:W-:Y:S01]  /*50d0*/  IMAD.MOV.U32 R22, RZ, RZ, R63 ;  /* 0x000000ffff167224 */ /* 0x000fe200078e003f */
[----:B------:R-:W-:Y:S04]  /*50e0*/  STS.128 [R2+0x1080], R56 ;  /* 0x0010803802007388 */ /* 0x000fe80000000c00 */
[----:B------:R-:W-:Y:S04]  /*50f0*/  STS.128 [R2+0x480], R44 ;  /* 0x0004802c02007388 */ /* 0x000fe80000000c00 */
[----:B------:R-:W-:Y:S04]  /*5100*/  STS.128 [R2+0x1480], R32 ;  /* 0x0014802002007388 */ /* 0x000fe80000000c00 */
[----:B------:R-:W-:Y:S04]  /*5110*/  STS.128 [R2+0x880], R12 ;  /* 0x0008800c02007388 */ /* 0x000fe80000000c00 */
[----:B------:R1:W-:Y:S04]  /*5120*/  STS.128 [R2+0x1880], R40 ;  /* 0x0018802802007388 */ /* 0x0003e80000000c00 */
[----:B------:R-:W-:Y:S04]  /*5130*/  STS.128 [R2+0xc00], R28 ;  /* 0x000c001c02007388 */ /* 0x000fe80000000c00 */
[----:B------:R-:W-:Y:S04]  /*5140*/  STS.128 [R2+0x1c00], R8 ;  /* 0x001c000802007388 */ /* 0x000fe80000000c00 */
[----:B------:R-:W-:Y:S04]  /*5150*/  STS.128 [R2+0xc80], R4 ;  /* 0x000c800402007388 */ /* 0x000fe80000000c00 */
[----:B------:R-:W-:Y:S04]  /*5160*/  STS.128 [R2+0x1c80], R20 ;  /* 0x001c801402007388 */ /* 0x000fe80000000c00 */
[----:B------:R-:W-:Y:S01]  /*5170*/  BAR.SYNC.DEFER_BLOCKING 0x0 ;  /* 0x0000000000007b1d */ /* 0x000fe20000010000 */
[----:B------:R-:W-:-:S02]  /*5180*/  LOP3.LUT R70, R0, 0x20, RZ, 0x3c, !PT ;  /* 0x0000002000467812 */ /* 0x000fc400078e3cff */
[----:B------:R-:W-:-:S04]  /*5190*/  SHF.R.U32.HI R48, RZ, 0x8, R48 ;  /* 0x00000008ff307819 */ /* 0x000fc80000011630 */
[----:B------:R-:W-:Y:S01]  /*51a0*/  SGXT.U32 R48, R48, 0x1 ;  /* 0x000000013030781a */ /* 0x000fe20000000000 */
[----:B------:R-:W2:Y:S04]  /*51b0*/  LDS.128 R36, [R0] ;  /* 0x0000000000247984 */ /* 0x000ea80000000c00 */
[----:B------:R-:W3:Y:S01]  /*51c0*/  LDS.128 R32, [R70] ;  /* 0x0000000046207984 */ /* 0x000ee20000000c00 */
[C---:B----4-:R-:W-:Y:S01]  /*51d0*/  ISETP.GE.AND P0, PT, R49.reuse, c[0x0][0x178], PT ;  /* 0x00005e0031007a0c */ /* 0x050fe20003f06270 */
[----:B------:R-:W-:Y:S01]  /*51e0*/  IMAD R100, R49, c[0x0][0x194], RZ ;  /* 0x0000650031647a24 */ /* 0x000fe200078e02ff */
[C---:B------:R-:W-:Y:S01]  /*51f0*/  LOP3.LUT R103, R114.reuse, R48, RZ, 0xfc, !PT ;  /* 0x0000003072677212 */ /* 0x040fe200078efcff */
[----:B------:R-:W-:Y:S01]  /*5200*/  LDS.128 R20, [R0+0x2000] ;  /* 0x0020000000147984 */ /* 0x000fe20000000c00 */
[----:B------:R-:W-:-:S02]  /*5210*/  LOP3.LUT R16, R114, 0x2, R48, 0xfe, !PT ;  /* 0x0000000272107812 */ /* 0x000fc400078efe30 */
[C---:B------:R-:W-:Y:S02]  /*5220*/  LOP3.LUT R98, R0.reuse, 0x40, RZ, 0x3c, !PT ;  /* 0x0000004000627812 */ /* 0x040fe400078e3cff */
[C---:B------:R-:W-:Y:S01]  /*5230*/  ISETP.LT.AND P1, PT, R103.reuse, c[0x0][0x17c], !P0 ;  /* 0x00005f0067007a0c */ /* 0x040fe20004721270 */
[----:B------:R-:W-:Y:S01]  /*5240*/  IMAD R103, R103, c[0x0][0x198], RZ ;  /* 0x0000660067677a24 */ /* 0x000fe200078e02ff */
[----:B------:R-:W-:Y:S01]  /*5250*/  LOP3.LUT R78, R0, 0x60, RZ, 0x3c, !PT ;  /* 0x00000060004e7812 */ /* 0x000fe200078e3cff */
[----:B-1----:R-:W-:Y:S01]  /*5260*/  IMAD R43, R16, c[0x0][0x198], RZ ;  /* 0x00006600102b7a24 */ /* 0x002fe200078e02ff */
[----:B------:R-:W-:Y:S01]  /*5270*/  LEA R93, P2, R100, c[0x0][0x170], 0x2 ;  /* 0x00005c00645d7a11 */ /* 0x000fe200078410ff */
[----:B------:R-:W1:Y:S01]  /*5280*/  LDS.128 R28, [R98] ;  /* 0x00000000621c7984 */ /* 0x000e620000000c00 */
[----:B------:R-:W-:Y:S02]  /*5290*/  ISETP.LT.AND P4, PT, R16, c[0x0][0x17c], !P0 ;  /* 0x00005f0010007a0c */ /* 0x000fe40004781270 */
[----:B------:R-:W-:Y:S01]  /*52a0*/  LEA.HI.X.SX32 R100, R100, c[0x0][0x174], 0x2, P2 ;  /* 0x00005d0064647a11 */ /* 0x000fe200010f16ff */
[----:B------:R-:W4:Y:S01]  /*52b0*/  LDS.128 R24, [R78] ;  /* 0x000000004e187984 */ /* 0x000f220000000c00 */
[----:B------:R-:W-:-:S02]  /*52c0*/  LEA R40, P2, R103, R93, 0x2 ;  /* 0x0000005d67287211 */ /* 0x000fc400078410ff */
[----:B------:R-:W-:Y:S01]  /*52d0*/  LEA R42, P3, R43, R93, 0x2 ;  /* 0x0000005d2b2a7211 */ /* 0x000fe200078610ff */
[----:B------:R-:W5:Y:S01]  /*52e0*/  LDS.128 R16, [R70+0x2000] ;  /* 0x0020000046107984 */ /* 0x000f620000000c00 */
[-C--:B------:R-:W-:Y:S02]  /*52f0*/  LEA.HI.X.SX32 R41, R103, R100.reuse, 0x2, P2 ;  /* 0x0000006467297211 */ /* 0x080fe400010f16ff */
[----:B------:R-:W-:Y:S01]  /*5300*/  LEA.HI.X.SX32 R43, R43, R100, 0x2, P3 ;  /* 0x000000642b2b7211 */ /* 0x000fe200018f16ff */
[----:B------:R-:W1:Y:S01]  /*5310*/  LDS.128 R52, [R98+0x2000] ;  /* 0x0020000062347984 */ /* 0x000e620000000c00 */
[C-C-:B------:R-:W-:Y:S02]  /*5320*/  LOP3.LUT R47, R114.reuse, 0x4, R48.reuse, 0xfe, !PT ;  /* 0x00000004722f7812 */ /* 0x140fe400078efe30 */
[C-C-:B------:R-:W-:Y:S01]  /*5330*/  LOP3.LUT R46, R114.reuse, 0x6, R48.reuse, 0xfe, !PT ;  /* 0x00000006722e7812 */ /* 0x140fe200078efe30 */
[----:B--2---:R2:W-:Y:S04]  /*5340*/  @P1 STG.E [R40.64], R36 ;  /* 0x0000002428001986 */ /* 0x0045e8000c101906 */
[----:B---3--:R3:W-:Y:S01]  /*5350*/  @P4 STG.E [R42.64], R32 ;  /* 0x000000202a004986 */ /* 0x0087e2000c101906 */
[C---:B------:R-:W-:Y:S01]  /*5360*/  ISETP.LT.AND P4, PT, R47.reuse, c[0x0][0x17c], !P0 ;  /* 0x00005f002f007a0c */ /* 0x040fe20004781270 */
[----:B------:R-:W-:Y:S01]  /*5370*/  IMAD R47, R47, c[0x0][0x198], RZ ;  /* 0x000066002f2f7a24 */ /* 0x000fe200078e02ff */
[----:B------:R-:W-:-:S02]  /*5380*/  LOP3.LUT R45, R114, 0x8, R48, 0xfe, !PT ;  /* 0x00000008722d7812 */ /* 0x000fc400078efe30 */
[C-C-:B------:R-:W-:Y:S02]  /*5390*/  LOP3.LUT R44, R114.reuse, 0xa, R48.reuse, 0xfe, !PT ;  /* 0x0000000a722c7812 */ /* 0x140fe400078efe30 */
[C-C-:B------:R-:W-:Y:S02]  /*53a0*/  LOP3.LUT R66, R114.reuse, 0xc, R48.reuse, 0xfe, !PT ;  /* 0x0000000c72427812 */ /* 0x140fe400078efe30 */
[C-C-:B------:R-:W-:Y:S02]  /*53b0*/  LOP3.LUT R67, R114.reuse, 0xe, R48.reuse, 0xfe, !PT ;  /* 0x0000000e72437812 */ /* 0x140fe400078efe30 */
[C-C-:B------:R-:W-:Y:S02]  /*53c0*/  LOP3.LUT R65, R114.reuse, 0x10, R48.reuse, 0xfe, !PT ;  /* 0x0000001072417812 */ /* 0x140fe400078efe30 */
[C-C-:B------:R-:W-:Y:S02]  /*53d0*/  LOP3.LUT R64, R114.reuse, 0x12, R48.reuse, 0xfe, !PT ;  /* 0x0000001272407812 */ /* 0x140fe400078efe30 */
        /* <DEDUP_REMOVED lines=52> */
[--C-:B------:R-:W-:Y:S01]  /*5720*/  LOP3.LUT R123, R114, 0x7c, R48.reuse, 0xfe, !PT ;  /* 0x0000007c727b7812 */ /* 0x100fe200078efe30 */
[----:B------:R-:W-:Y:S01]  /*5730*/  IMAD R59, R46, c[0x0][0x198], RZ ;  /* 0x000066002e3b7a24 */ /* 0x000fe200078e02ff */
[----:B------:R-:W-:Y:S01]  /*5740*/  LEA R56, P6, R47, R93, 0x2 ;  /* 0x0000005d2f387211 */ /* 0x000fe200078c10ff */
[C---:B------:R-:W-:Y:S01]  /*5750*/  IMAD R61, R45.reuse, c[0x0][0x198], RZ ;  /* 0x000066002d3d7a24 */ /* 0x040fe200078e02ff */
[----:B------:R-:W-:Y:S01]  /*5760*/  LOP3.LUT R114, R114, 0x7e, R48, 0xfe, !PT ;  /* 0x0000007e72727812 */ /* 0x000fe200078efe30 */
[----:B--2---:R-:W-:Y:S01]  /*5770*/  IMAD R36, R44, c[0x0][0x198], RZ ;  /* 0x000066002c247a24 */ /* 0x004fe200078e02ff */
[----:B------:R-:W-:Y:S01]  /*5780*/  ISETP.LT.AND P3, PT, R46, c[0x0][0x17c], !P0 ;  /* 0x00005f002e007a0c */ /* 0x000fe20004761270 */
[----:B------:R-:W2:Y:S01]  /*5790*/  LDS.128 R48, [R78+0x2000] ;  /* 0x002000004e307984 */ /* 0x000ea20000000c00 */
[----:B------:R-:W-:-:S02]  /*57a0*/  ISETP.LT.AND P2, PT, R45, c[0x0][0x17c], !P0 ;  /* 0x00005f002d007a0c */ /* 0x000fc40004741270 */
[----:B------:R-:W-:Y:S01]  /*57b0*/  ISETP.LT.AND P1, PT, R44, c[0x0][0x17c], !P0 ;  /* 0x00005f002c007a0c */ /* 0x000fe20004721270 */
[----:B------:R-:W-:Y:S01]  /*57c0*/  LDS.128 R40, [R70+0x4000] ;  /* 0x0040000046287984 */ /* 0x000fe20000000c00 */
[----:B------:R-:W-:-:S03]  /*57d0*/  LEA.HI.X.SX32 R57, R47, R100, 0x2, P6 ;  /* 0x000000642f397211 */ /* 0x000fc600030f16ff */
[----:B------:R-:W2:Y:S01]  /*57e0*/  LDS.128 R44, [R0+0x4000] ;  /* 0x00400000002c7984 */ /* 0x000ea20000000c00 */
[-C--:B------:R-:W-:Y:S02]  /*57f0*/  LEA R58, P5, R59, R93.reuse, 0x2 ;  /* 0x0000005d3b3a7211 */ /* 0x080fe400078a10ff */
[-C--:B------:R-:W-:Y:S02]  /*5800*/  LEA R60, P6, R61, R93.reuse, 0x2 ;  /* 0x0000005d3d3c7211 */ /* 0x080fe400078c10ff */
[-C--:B------:R-:W-:Y:S02]  /*5810*/  LEA.HI.X.SX32 R59, R59, R100.reuse, 0x2, P5 ;  /* 0x000000643b3b7211 */ /* 0x080fe400028f16ff */
[C---:B------:R-:W-:Y:S02]  /*5820*/  LEA R62, P5, R36.reuse, R93, 0x2 ;  /* 0x0000005d243e7211 */ /* 0x040fe400078a10ff */
[-C--:B------:R-:W-:Y:S01]  /*5830*/  LEA.HI.X.SX32 R61, R61, R100.reuse, 0x2, P6 ;  /* 0x000000643d3d7211 */ /* 0x080fe200030f16ff */
[----:B-1----:R-:W-:Y:S01]  /*5840*/  @P4 STG.E [R56.64], R28 ;  /* 0x0000001c38004986 */ /* 0x002fe2000c101906 */
[----:B------:R-:W-:-:S03]  /*5850*/  LEA.HI.X.SX32 R63, R36, R100, 0x2, P5 ;  /* 0x00000064243f7211 */ /* 0x000fc600028f16ff */
[----:B----4-:R1:W-:Y:S04]  /*5860*/  @P3 STG.E [R58.64], R24 ;  /* 0x000000183a003986 */ /* 0x0103e8000c101906 */
[----:B------:R4:W-:Y:S01]  /*5870*/  @P2 STG.E [R60.64], R20 ;  /* 0x000000143c002986 */ /* 0x0009e2000c101906 */
[C---:B------:R-:W-:Y:S01]  /*5880*/  ISETP.LT.AND P2, PT, R66.reuse, c[0x0][0x17c], !P0 ;  /* 0x00005f0042007a0c */ /* 0x040fe20004741270 */
[----:B------:R-:W-:Y:S02]  /*5890*/  IMAD R66, R66, c[0x0][0x198], RZ ;  /* 0x0000660042427a24 */ /* 0x000fe400078e02ff */
[----:B-----5:R-:W-:Y:S01]  /*58a0*/  @P1 STG.E [R62.64], R16 ;  /* 0x000000103e001986 */ /* 0x020fe2000c101906 */
[----:B---3--:R-:W-:-:S03]  /*58b0*/  IMAD R32, R67, c[0x0][0x198], RZ ;  /* 0x0000660043207a24 */ /* 0x008fc600078e02ff */
[----:B------:R-:W3:Y:S01]  /*58c0*/  LDS.128 R60, [R98+0x4000] ;  /* 0x00400000623c7984 */ /* 0x000ee20000000c00 */
[-C--:B------:R-:W-:Y:S01]  /*58d0*/  LEA R68, P5, R66, R93.reuse, 0x2 ;  /* 0x0000005d42447211 */ /* 0x080fe200078a10ff */
[----:B-1----:R-:W-:Y:S01]  /*58e0*/  IMAD R24, R65, c[0x0][0x198], RZ ;  /* 0x0000660041187a24 */ /* 0x002fe200078e02ff */
[----:B------:R-:W-:Y:S01]  /*58f0*/  ISETP.LT.AND P4, PT, R67, c[0x0][0x17c], !P0 ;  /* 0x00005f0043007a0c */ /* 0x000fe20004781270 */
[----:B------:R-:W1:Y:S01]  /*5900*/  LDS.128 R56, [R78+0x4000] ;  /* 0x004000004e387984 */ /* 0x000e620000000c00 */
[----:B------:R-:W-:Y:S01]  /*5910*/  ISETP.LT.AND P3, PT, R65, c[0x0][0x17c], !P0 ;  /* 0x00005f0041007a0c */ /* 0x000fe20004761270 */
[C---:B----4-:R-:W-:Y:S01]  /*5920*/  IMAD R20, R64.reuse, c[0x0][0x198], RZ ;  /* 0x0000660040147a24 */ /* 0x050fe200078e02ff */
[----:B------:R-:W-:Y:S02]  /*5930*/  ISETP.LT.AND P1, PT, R64, c[0x0][0x17c], !P0 ;  /* 0x00005f0040007a0c */ /* 0x000fe40004721270 */
[----:B------:R-:W-:Y:S02]  /*5940*/  LEA.HI.X.SX32 R69, R66, R100, 0x2, P5 ;  /* 0x0000006442457211 */ /* 0x000fe400028f16ff */
[-C--:B------:R-:W-:Y:S01]  /*5950*/  LEA R72, P6, R32, R93.reuse, 0x2 ;  /* 0x0000005d20487211 */ /* 0x080fe200078c10ff */
[----:B------:R4:W5:Y:S01]  /*5960*/  LDS.128 R64, [R0+0x6000] ;  /* 0x0060000000407984 */ /* 0x0009620000000c00 */
[----:B------:R-:W-:-:S02]  /*5970*/  LEA R74, P5, R24, R93, 0x2 ;  /* 0x0000005d184a7211 */ /* 0x000fc400078a10ff */
[-C--:B------:R-:W-:Y:S01]  /*5980*/  LEA.HI.X.SX32 R73, R32, R100.reuse, 0x2, P6 ;  /* 0x0000006420497211 */ /* 0x080fe200030f16ff */
[----:B------:R-:W-:Y:S01]  /*5990*/  @P2 STG.E [R68.64], R52 ;  /* 0x0000003444002986 */ /* 0x000fe2000c101906 */
[-C--:B------:R-:W-:Y:S02]  /*59a0*/  LEA.HI.X.SX32 R75, R24, R100.reuse, 0x2, P5 ;  /* 0x00000064184b7211 */ /* 0x080fe400028f16ff */
[C---:B------:R-:W-:Y:S01]  /*59b0*/  LEA R76, P2, R20.reuse, R93, 0x2 ;  /* 0x0000005d144c7211 */ /* 0x040fe200078410ff */
[----:B--2---:R-:W-:Y:S03]  /*59c0*/  @P4 STG.E [R72.64], R48 ;  /* 0x0000003048004986 */ /* 0x004fe6000c101906 */
[----:B------:R-:W-:Y:S01]  /*59d0*/  LEA.HI.X.SX32 R77, R20, R100, 0x2, P2 ;  /* 0x00000064144d7211 */ /* 0x000fe200010f16ff */
[----:B------:R-:W2:Y:S04]  /*59e0*/  LDS.128 R68, [R70+0x6000] ;  /* 0x0060000046447984 */ /* 0x000ea80000000c00 */
[----:B------:R-:W-:Y:S04]  /*59f0*/  @P3 STG.E [R74.64], R44 ;  /* 0x0000002c4a003986 */ /* 0x000fe8000c101906 */
[----:B------:R1:W2:Y:S01]  /*5a00*/  LDS.128 R72, [R98+0x6000] ;  /* 0x0060000062487984 */ /* 0x0002a20000000c00 */
[C---:B------:R-:W-:Y:S01]  /*5a10*/  ISETP.LT.AND P4, PT, R79.reuse, c[0x0][0x17c], !P0 ;  /* 0x00005f004f007a0c */ /* 0x040fe20004781270 */
[----:B----4-:R-:W-:-:S02]  /*5a20*/  IMAD R0, R79, c[0x0][0x198], RZ ;  /* 0x000066004f007a24 */ /* 0x010fc400078e02ff */
[----:B------:R-:W-:Y:S01]  /*5a30*/  @P1 STG.E [R76.64], R40 ;  /* 0x000000284c001986 */ /* 0x000fe2000c101906 */
[----:B------:R-:W-:-:S03]  /*5a40*/  ISETP.LT.AND P2, PT, R97, c[0x0][0x17c], !P0 ;  /* 0x00005f0061007a0c */ /* 0x000fc60004741270 */
[----:B------:R-:W4:Y:S01]  /*5a50*/  LDS.128 R76, [R78+0x6000] ;  /* 0x006000004e4c7984 */ /* 0x000f220000000c00 */
[----:B------:R-:W-:Y:S01]  /*5a60*/  IMAD R97, R97, c[0x0][0x198], RZ ;  /* 0x0000660061617a24 */ /* 0x000fe200078e02ff */
[C---:B------:R-:W-:Y:S01]  /*5a70*/  ISETP.LT.AND P3, PT, R96.reuse, c[0x0][0x17c], !P0 ;  /* 0x00005f0060007a0c */ /* 0x040fe20004761270 */
[----:B------:R-:W-:Y:S01]  /*5a80*/  IMAD R16, R96, c[0x0][0x198], RZ ;  /* 0x0000660060107a24 */ /* 0x000fe200078e02ff */
[-C--:B------:R-:W-:Y:S02]  /*5a90*/  LEA R96, P5, R0, R93.reuse, 0x2 ;  /* 0x0000005d00607211 */ /* 0x080fe400078a10ff */
[----:B-1----:R-:W-:Y:S01]  /*5aa0*/  LEA R98, P1, R97, R93, 0x2 ;  /* 0x0000005d61627211 */ /* 0x002fe200078210ff */
[----:B------:R-:W-:-:S03]  /*5ab0*/  IMAD R20, R94, c[0x0][0x198], RZ ;  /* 0x000066005e147a24 */ /* 0x000fc600078e02ff */
[-C--:B------:R-:W-:Y:S02]  /*5ac0*/  LEA.HI.X.SX32 R99, R97, R100.reuse, 0x2, P1 ;  /* 0x0000006461637211 */ /* 0x080fe400008f16ff */
[----:B------:R-:W-:Y:S02]  /*5ad0*/  ISETP.LT.AND P1, PT, R94, c[0x0][0x17c], !P0 ;  /* 0x00005f005e007a0c */ /* 0x000fe40004721270 */
[-C--:B------:R-:W-:Y:S02]  /*5ae0*/  LEA.HI.X.SX32 R97, R0, R100.reuse, 0x2, P5 ;  /* 0x0000006400617211 */ /* 0x080fe400028f16ff */
[C---:B------:R-:W-:Y:S01]  /*5af0*/  LEA R94, P6, R16.reuse, R93, 0x2 ;  /* 0x0000005d105e7211 */ /* 0x040fe200078c10ff */
[----:B---3--:R1:W-:Y:S01]  /*5b00*/  @P2 STG.E [R98.64], R60 ;  /* 0x0000003c62002986 */ /* 0x0083e2000c101906 */
[----:B------:R-:W-:Y:S02]  /*5b10*/  ISETP.LT.AND P2, PT, R95, c[0x0][0x17c], !P0 ;  /* 0x00005f005f007a0c */ /* 0x000fe40004741270 */
[----:B------:R-:W-:Y:S01]  /*5b20*/  LEA.HI.X.SX32 R95, R16, R100, 0x2, P6 ;  /* 0x00000064105f7211 */ /* 0x000fe200030f16ff */
[----:B------:R-:W-:Y:S01]  /*5b30*/  @P4 STG.E [R96.64], R56 ;  /* 0x0000003860004986 */ /* 0x000fe2000c101906 */
[C---:B------:R-:W-:Y:S01]  /*5b40*/  ISETP.LT.AND P4, PT, R105.reuse, c[0x0][0x17c], !P0 ;  /* 0x00005f0069007a0c */ /* 0x040fe20004781270 */
[----:B------:R-:W-:-:S02]  /*5b50*/  IMAD R105, R105, c[0x0][0x198], RZ ;  /* 0x0000660069697a24 */ /* 0x000fc400078e02ff */
[----:B-----5:R3:W-:Y:S01]  /*5b60*/  @P3 STG.E [R94.64], R64 ;  /* 0x000000405e003986 */ /* 0x0207e2000c101906 */
[-C--:B-1----:R-:W-:Y:S02]  /*5b70*/  LEA R98, P5, R20, R93.reuse, 0x2 ;  /* 0x0000005d14627211 */ /* 0x082fe400078a10ff */
[C---:B------:R-:W-:Y:S01]  /*5b80*/  ISETP.LT.AND P3, PT, R106.reuse, c[0x0][0x17c], !P0 ;  /* 0x00005f006a007a0c */ /* 0x040fe20004761270 */
[----:B------:R-:W-:Y:S01]  /*5b90*/  IMAD R106, R106, c[0x0][0x198], RZ ;  /* 0x000066006a6a7a24 */ /* 0x000fe200078e02ff */
[----:B------:R-:W-:Y:S01]  /*5ba0*/  LEA.HI.X.SX32 R99, R20, R100, 0x2, P5 ;  /* 0x0000006414637211 */ /* 0x000fe200028f16ff */
[----:B------:R-:W-:Y:S01]  /*5bb0*/  IMAD.MOV.U32 R0, RZ, RZ, c[0x0][0x198] ;  /* 0x00006600ff007624 */ /* 0x000fe200078e00ff */
[----:B---3--:R-:W-:-:S03]  /*5bc0*/  LEA R94, P5, R105, R93, 0x2 ;  /* 0x0000005d695e7211 */ /* 0x008fc600078a10ff */
[----:B------:R-:W-:Y:S01]  /*5bd0*/  IMAD R103, R0, 0x20, R103 ;  /* 0x0000002000677824 */ /* 0x000fe200078e0267 */
[C---:B------:R-:W-:Y:S02]  /*5be0*/  LEA R96, P6, R106.reuse, R93, 0x2 ;  /* 0x0000005d6a607211 */ /* 0x040fe400078c10ff */
[-C--:B------:R-:W-:Y:S01]  /*5bf0*/  LEA.HI.X.SX32 R95, R105, R100.reuse, 0x2, P5 ;  /* 0x00000064695f7211 */ /* 0x080fe200028f16ff */
[----:B--2---:R1:W-:Y:S01]  /*5c00*/  @P1 STG.E [R98.64], R68 ;  /* 0x0000004462001986 */ /* 0x0043e2000c101906 */
[----:B------:R-:W-:-:S03]  /*5c10*/  LEA.HI.X.SX32 R97, R106, R100, 0x2, P6 ;  /* 0x000000646a617211 */ /* 0x000fc600030f16ff */
[----:B------:R2:W-:Y:S01]  /*5c20*/  @P4 STG.E [R94.64], R72 ;  /* 0x000000485e004986 */ /* 0x0005e2000c101906 */
[----:B------:R-:W-:Y:S02]  /*5c30*/  ISETP.LT.AND P4, PT, R101, c[0x0][0x17c], !P0 ;  /* 0x00005f0065007a0c */ /* 0x000fe40004781270 */
[----:B------:R-:W-:Y:S01]  /*5c40*/  ISETP.LT.AND P1, PT, R102, c[0x0][0x17c], !P0 ;  /* 0x00005f0066007a0c */ /* 0x000fe20004721270 */
[----:B----4-:R3:W-:Y:S01]  /*5c50*/  @P3 STG.E [R96.64], R76 ;  /* 0x0000004c60003986 */ /* 0x0107e2000c101906 */
[----:B-1----:R-:W-:Y:S01]  /*5c60*/  IMAD R99, R0, 0x2, R103 ;  /* 0x0000000200637824 */ /* 0x002fe200078e0267 */
[----:B--2---:R-:W-:-:S03]  /*5c70*/  LEA R94, P6, R103, R93, 0x2 ;  /* 0x0000005d675e7211 */ /* 0x004fc600078c10ff */
[----:B------:R-:W-:Y:S01]  /*5c80*/  IMAD R101, R0, 0x2, R99 ;  /* 0x0000000200657824 */ /* 0x000fe200078e0263 */
[----:B------:R-:W-:Y:S02]  /*5c90*/  ISETP.LT.AND P5, PT, R104, c[0x0][0x17c], !P0 ;  /* 0x00005f0068007a0c */ /* 0x000fe400047a1270 */
[-C--:B------:R-:W-:Y:S02]  /*5ca0*/  LEA.HI.X.SX32 R95, R103, R100.reuse, 0x2, P6 ;  /* 0x00000064675f7211 */ /* 0x080fe400030f16ff */
[CC--:B---3--:R-:W-:Y:S02]  /*5cb0*/  LEA R96, P6, R99.reuse, R93.reuse, 0x2 ;  /* 0x0000005d63607211 */ /* 0x0c8fe400078c10ff */
[----:B------:R-:W-:Y:S02]  /*5cc0*/  ISETP.LT.AND P3, PT, R2, c[0x0][0x17c], !P0 ;  /* 0x00005f0002007a0c */ /* 0x000fe40004761270 */
[----:B------:R-:W-:Y:S01]  /*5cd0*/  LEA.HI.X.SX32 R97, R99, R100, 0x2, P6 ;  /* 0x0000006463617211 */ /* 0x000fe200030f16ff */
[----:B------:R-:W-:Y:S01]  /*5ce0*/  IMAD R99, R0, 0x2, R101 ;  /* 0x0000000200637824 */ /* 0x000fe200078e0265 */
[----:B------:R-:W-:Y:S01]  /*5cf0*/  LEA R2, P6, R101, R93, 0x2 ;  /* 0x0000005d65027211 */ /* 0x000fe200078c10ff */
[----:B------:R-:W-:Y:S01]  /*5d00*/  @P2 STG.E [R94.64], R37 ;  /* 0x000000255e002986 */ /* 0x000fe2000c101906 */
[----:B------:R-:W-:-:S02]  /*5d10*/  ISETP.LT.AND P2, PT, R3, c[0x0][0x17c], !P0 ;  /* 0x00005f0003007a0c */ /* 0x000fc40004741270 */
[-C--:B------:R-:W-:Y:S01]  /*5d20*/  LEA.HI.X.SX32 R3, R101, R100.reuse, 0x2, P6 ;  /* 0x0000006465037211 */ /* 0x080fe200030f16ff */
[C---:B------:R-:W-:Y:S01]  /*5d30*/  IMAD R101, R0.reuse, 0x2, R99 ;  /* 0x0000000200657824 */ /* 0x040fe200078e0263 */
[----:B------:R-:W-:Y:S01]  /*5d40*/  LEA R32, P6, R99, R93, 0x2 ;  /* 0x0000005d63207211 */ /* 0x000fe200078c10ff */
[----:B------:R1:W-:Y:S04]  /*5d50*/  @P1 STG.E [R96.64], R33 ;  /* 0x0000002160001986 */ /* 0x0003e8000c101906 */
[----:B------:R2:W-:Y:S01]  /*5d60*/  @P5 STG.E [R2.64], R29 ;  /* 0x0000001d02005986 */ /* 0x0005e2000c101906 */
[----:B------:R-:W-:Y:S01]  /*5d70*/  ISETP.LT.AND P5, PT, R5, c[0x0][0x17c], !P0 ;  /* 0x00005f0005007a0c */ /* 0x000fe200047a1270 */
[----:B------:R-:W-:Y:S01]  /*5d80*/  IMAD R5, R0, 0x2, R101 ;  /* 0x0000000200057824 */ /* 0x000fe200078e0265 */
[----:B-1----:R-:W-:-:S02]  /*5d90*/  LEA.HI.X.SX32 R33, R99, R100, 0x2, P6 ;  /* 0x0000006463217211 */ /* 0x002fc400030f16ff */
[CC--:B--2---:R-:W-:Y:S01]  /*5da0*/  LEA R2, P6, R101.reuse, R93.reuse, 0x2 ;  /* 0x0000005d65027211 */ /* 0x0c4fe200078c10ff */
[----:B------:R-:W-:Y:S01]  /*5db0*/  IMAD R37, R0, 0x2, R5 ;  /* 0x0000000200257824 */ /* 0x000fe200078e0205 */
[----:B------:R-:W-:Y:S02]  /*5dc0*/  ISETP.LT.AND P1, PT, R4, c[0x0][0x17c], !P0 ;  /* 0x00005f0004007a0c */ /* 0x000fe40004721270 */
[-C--:B------:R-:W-:Y:S02]  /*5dd0*/  LEA.HI.X.SX32 R3, R101, R100.reuse, 0x2, P6 ;  /* 0x0000006465037211 */ /* 0x080fe400030f16ff */
[C---:B------:R-:W-:Y:S01]  /*5de0*/  LEA R4, P6, R5.reuse, R93, 0x2 ;  /* 0x0000005d05047211 */ /* 0x040fe200078c10ff */
[----:B------:R-:W-:Y:S03]  /*5df0*/  @P4 STG.E [R32.64], R25 ;  /* 0x0000001920004986 */ /* 0x000fe6000c101906 */
[----:B------:R-:W-:Y:S01]  /*5e00*/  LEA.HI.X.SX32 R5, R5, R100, 0x2, P6 ;  /* 0x0000006405057211 */ /* 0x000fe200030f16ff */
[----:B------:R1:W-:Y:S01]  /*5e10*/  @P3 STG.E [R2.64], R21 ;  /* 0x0000001502003986 */ /* 0x0003e2000c101906 */
[----:B------:R-:W-:Y:S01]  /*5e20*/  ISETP.LT.AND P3, PT, R7, c[0x0][0x17c], !P0 ;  /* 0x00005f0007007a0c */ /* 0x000fe20004761270 */
[----:B------:R-:W-:-:S02]  /*5e30*/  IMAD R7, R0, 0x2, R37 ;  /* 0x0000000200077824 */ /* 0x000fc400078e0225 */
[----:B------:R2:W-:Y:S01]  /*5e40*/  @P2 STG.E [R4.64], R17 ;  /* 0x0000001104002986 */ /* 0x0005e2000c101906 */
[----:B------:R-:W-:Y:S02]  /*5e50*/  ISETP.LT.AND P4, PT, R6, c[0x0][0x17c], !P0 ;  /* 0x00005f0006007a0c */ /* 0x000fe40004781270 */
[----:B-1----:R-:W-:Y:S01]  /*5e60*/  LEA R2, P6, R37, R93, 0x2 ;  /* 0x0000005d25027211 */ /* 0x002fe200078c10ff */
[----:B------:R-:W-:-:S03]  /*5e70*/  IMAD R25, R0, 0x2, R7 ;  /* 0x0000000200197824 */ /* 0x000fc600078e0207 */
[----:B------:R-:W-:Y:S02]  /*5e80*/  LEA.HI.X.SX32 R3, R37, R100, 0x2, P6 ;  /* 0x0000006425037211 */ /* 0x000fe400030f16ff */
[----:B--2---:R-:W-:-:S03]  /*5e90*/  LEA R4, P6, R7, R93, 0x2 ;  /* 0x0000005d07047211 */ /* 0x004fc600078c10ff */
[----:B------:R1:W-:Y:S01]  /*5ea0*/  @P1 STG.E [R2.64], R53 ;  /* 0x0000003502001986 */ /* 0x0003e2000c101906 */
[----:B------:R-:W-:Y:S01]  /*5eb0*/  LEA.HI.X.SX32 R5, R7, R100, 0x2, P6 ;  /* 0x0000006407057211 */ /* 0x000fe200030f16ff */
[----:B------:R-:W-:Y:S01]  /*5ec0*/  IMAD R7, R0, 0x2, R25 ;  /* 0x0000000200077824 */ /* 0x000fe200078e0219 */
[----:B------:R-:W-:-:S03]  /*5ed0*/  ISETP.LT.AND P1, PT, R9, c[0x0][0x17c], !P0 ;  /* 0x00005f0009007a0c */ /* 0x000fc60004721270 */
[----:B------:R2:W-:Y:S01]  /*5ee0*/  @P5 STG.E [R4.64], R49 ;  /* 0x0000003104005986 */ /* 0x0005e2000c101906 */
[----:B------:R-:W-:Y:S01]  /*5ef0*/  IMAD R9, R0, 0x2, R7 ;  /* 0x0000000200097824 */ /* 0x000fe200078e0207 */
[----:B-1----:R-:W-:-:S04]  /*5f00*/  LEA R2, P6, R25, R93, 0x2 ;  /* 0x0000005d19027211 */ /* 0x002fc800078c10ff */
[-C--:B------:R-:W-:Y:S02]  /*5f10*/  LEA.HI.X.SX32 R3, R25, R100.reuse, 0x2, P6 ;  /* 0x0000006419037211 */ /* 0x080fe400030f16ff */
[CC--:B--2---:R-:W-:Y:S02]  /*5f20*/  LEA R4, P6, R7.reuse, R93.reuse, 0x2 ;  /* 0x0000005d07047211 */ /* 0x0c4fe400078c10ff */
[----:B------:R-:W-:Y:S01]  /*5f30*/  ISETP.LT.AND P2, PT, R8, c[0x0][0x17c], !P0 ;  /* 0x00005f0008007a0c */ /* 0x000fe20004741270 */
[----:B------:R1:W-:Y:S01]  /*5f40*/  @P4 STG.E [R2.64], R45 ;  /* 0x0000002d02004986 */ /* 0x0003e2000c101906 */
[----:B------:R-:W-:Y:S01]  /*5f50*/  LEA.HI.X.SX32 R5, R7, R100, 0x2, P6 ;  /* 0x0000006407057211 */ /* 0x000fe200030f16ff */
[----:B------:R-:W-:Y:S01]  /*5f60*/  IMAD R7, R0, 0x2, R9 ;  /* 0x0000000200077824 */ /* 0x000fe200078e0209 */
[----:B------:R-:W-:Y:S02]  /*5f70*/  ISETP.LT.AND P4, PT, R11, c[0x0][0x17c], !P0 ;  /* 0x00005f000b007a0c */ /* 0x000fe40004781270 */
[----:B-1----:R-:W-:-:S04]  /*5f80*/  LEA R2, P6, R9, R93, 0x2 ;  /* 0x0000005d09027211 */ /* 0x002fc800078c10ff */
[-C--:B------:R-:W-:Y:S01]  /*5f90*/  LEA.HI.X.SX32 R3, R9, R100.reuse, 0x2, P6 ;  /* 0x0000006409037211 */ /* 0x080fe200030f16ff */
[C---:B------:R-:W-:Y:S01]  /*5fa0*/  IMAD R9, R0.reuse, 0x2, R7 ;  /* 0x0000000200097824 */ /* 0x040fe200078e0207 */
[CC--:B------:R-:W-:Y:S01]  /*5fb0*/  LEA R6, P6, R7.reuse, R93.reuse, 0x2 ;  /* 0x0000005d07067211 */ /* 0x0c0fe200078c10ff */
[----:B------:R1:W-:Y:S02]  /*5fc0*/  @P3 STG.E [R4.64], R41 ;  /* 0x0000002904003986 */ /* 0x0003e4000c101906 */
[C---:B------:R-:W-:Y:S01]  /*5fd0*/  IMAD R11, R0.reuse, 0x2, R9 ;  /* 0x00000002000b7824 */ /* 0x040fe200078e0209 */
[-C--:B------:R-:W-:Y:S02]  /*5fe0*/  LEA.HI.X.SX32 R7, R7, R100.reuse, 0x2, P6 ;  /* 0x0000006407077211 */ /* 0x080fe400030f16ff */
[----:B------:R-:W-:Y:S01]  /*5ff0*/  LEA R8, P6, R9, R93, 0x2 ;  /* 0x0000005d09087211 */ /* 0x000fe200078c10ff */
[----:B------:R2:W-:Y:S01]  /*6000*/  @P2 STG.E [R2.64], R61 ;  /* 0x0000003d02002986 */ /* 0x0005e2000c101906 */
[----:B------:R-:W-:Y:S01]  /*6010*/  ISETP.LT.AND P2, PT, R13, c[0x0][0x17c], !P0 ;  /* 0x00005f000d007a0c */ /* 0x000fe20004741270 */
[----:B------:R-:W-:Y:S01]  /*6020*/  IMAD R13, R0, 0x2, R11 ;  /* 0x00000002000d7824 */ /* 0x000fe200078e020b */
[----:B------:R-:W-:-:S02]  /*6030*/  LEA.HI.X.SX32 R9, R9, R100, 0x2, P6 ;  /* 0x0000006409097211 */ /* 0x000fc400030f16ff */
[----:B------:R-:W-:Y:S02]  /*6040*/  ISETP.LT.AND P5, PT, R10, c[0x0][0x17c], !P0 ;  /* 0x00005f000a007a0c */ /* 0x000fe400047a1270 */
[----:B-1----:R-:W-:-:S04]  /*6050*/  LEA R4, P6, R11, R93, 0x2 ;  /* 0x0000005d0b047211 */ /* 0x002fc800078c10ff */
[-C--:B------:R-:W-:Y:S01]  /*6060*/  LEA.HI.X.SX32 R5, R11, R100.reuse, 0x2, P6 ;  /* 0x000000640b057211 */ /* 0x080fe200030f16ff */
[----:B------:R-:W-:Y:S01]  /*6070*/  IMAD R11, R0, 0x2, R13 ;  /* 0x00000002000b7824 */ /* 0x000fe200078e020d */
[CC--:B--2---:R-:W-:Y:S01]  /*6080*/  LEA R2, P6, R13.reuse, R93.reuse, 0x2 ;  /* 0x0000005d0d027211 */ /* 0x0c4fe200078c10ff */
[----:B------:R1:W-:Y:S01]  /*6090*/  @P1 STG.E [R6.64], R57 ;  /* 0x0000003906001986 */ /* 0x0003e2000c101906 */
[----:B------:R-:W-:Y:S02]  /*60a0*/  ISETP.LT.AND P3, PT, R12, c[0x0][0x17c], !P0 ;  /* 0x00005f000c007a0c */ /* 0x000fe40004761270 */
[----:B------:R-:W-:Y:S01]  /*60b0*/  LEA.HI.X.SX32 R3, R13, R100, 0x2, P6 ;  /* 0x000000640d037211 */ /* 0x000fe200030f16ff */
[----:B------:R-:W-:Y:S01]  /*60c0*/  IMAD R13, R0, 0x2, R11 ;  /* 0x00000002000d7824 */ /* 0x000fe200078e020b */
[----:B------:R2:W-:Y:S01]  /*60d0*/  @P5 STG.E [R8.64], R65 ;  /* 0x0000004108005986 */ /* 0x0005e2000c101906 */
        /* <DEDUP_REMOVED lines=111> */
[C---:B------:R-:W-:Y:S01]  /*67d0*/  IMAD R11, R0.reuse, 0x2, R13 ;  /* 0x00000002000b7824 */ /* 0x040fe200078e020d */
[-C--:B--2---:R-:W-:Y:S01]  /*67e0*/  LEA R2, P6, R13, R93.reuse, 0x2 ;  /* 0x0000005d0d027211 */ /* 0x084fe200078c10ff */
[----:B------:R1:W-:Y:S01]  /*67f0*/  @P2 STG.E [R6.64], R27 ;  /* 0x0000001b06002986 */ /* 0x0003e2000c101906 */
[----:B------:R-:W-:Y:S02]  /*6800*/  ISETP.LT.AND P5, PT, R113, c[0x0][0x17c], !P0 ;  /* 0x00005f0071007a0c */ /* 0x000fe400047a1270 */
[----:B------:R-:W-:Y:S01]  /*6810*/  LEA.HI.X.SX32 R3, R13, R100, 0x2, P6 ;  /* 0x000000640d037211 */ /* 0x000fe200030f16ff */
[----:B------:R-:W-:Y:S01]  /*6820*/  IMAD R13, R0, 0x2, R11 ;  /* 0x00000002000d7824 */ /* 0x000fe200078e020b */
[----:B------:R2:W-:Y:S01]  /*6830*/  @P1 STG.E [R8.64], R23 ;  /* 0x0000001708001986 */ /* 0x0005e2000c101906 */
[----:B------:R-:W-:Y:S02]  /*6840*/  ISETP.LT.AND P4, PT, R115, c[0x0][0x17c], !P0 ;  /* 0x00005f0073007a0c */ /* 0x000fe40004781270 */
[----:B-1----:R-:W-:-:S02]  /*6850*/  LEA R6, P6, R11, R93, 0x2 ;  /* 0x0000005d0b067211 */ /* 0x002fc400078c10ff */
[----:B------:R-:W-:Y:S02]  /*6860*/  ISETP.LT.AND P3, PT, R116, c[0x0][0x17c], !P0 ;  /* 0x00005f0074007a0c */ /* 0x000fe40004761270 */
[-C--:B------:R-:W-:Y:S01]  /*6870*/  LEA.HI.X.SX32 R7, R11, R100.reuse, 0x2, P6 ;  /* 0x000000640b077211 */ /* 0x080fe200030f16ff */
[----:B------:R-:W-:Y:S01]  /*6880*/  IMAD R11, R0, 0x2, R13 ;  /* 0x00000002000b7824 */ /* 0x000fe200078e020d */
[-C--:B--2---:R-:W-:Y:S02]  /*6890*/  LEA R8, P6, R13, R93.reuse, 0x2 ;  /* 0x0000005d0d087211 */ /* 0x084fe400078c10ff */
[----:B------:R-:W-:Y:S02]  /*68a0*/  ISETP.LT.AND P2, PT, R117, c[0x0][0x17c], !P0 ;  /* 0x00005f0075007a0c */ /* 0x000fe40004741270 */
[----:B------:R-:W-:Y:S02]  /*68b0*/  ISETP.LT.AND P1, PT, R118, c[0x0][0x17c], !P0 ;  /* 0x00005f0076007a0c */ /* 0x000fe40004721270 */
[----:B------:R-:W-:Y:S01]  /*68c0*/  LEA.HI.X.SX32 R9, R13, R100, 0x2, P6 ;  /* 0x000000640d097211 */ /* 0x000fe200030f16ff */
[C---:B------:R-:W-:Y:S01]  /*68d0*/  IMAD R13, R0.reuse, 0x2, R11 ;  /* 0x00000002000d7824 */ /* 0x040fe200078e020b */
[----:B------:R1:W-:Y:S03]  /*68e0*/  @P5 STG.E [R4.64], R19 ;  /* 0x0000001304005986 */ /* 0x0003e6000c101906 */
[----:B------:R-:W-:Y:S01]  /*68f0*/  IMAD R15, R0, 0x2, R13 ;  /* 0x00000002000f7824 */ /* 0x000fe200078e020d */
[----:B------:R-:W-:Y:S01]  /*6900*/  @P4 STG.E [R2.64], R55 ;  /* 0x0000003702004986 */ /* 0x000fe2000c101906 */
[----:B-1----:R-:W-:-:S03]  /*6910*/  LEA R4, P6, R11, R93, 0x2 ;  /* 0x0000005d0b047211 */ /* 0x002fc600078c10ff */
[----:B------:R1:W-:Y:S01]  /*6920*/  @P3 STG.E [R6.64], R51 ;  /* 0x0000003306003986 */ /* 0x0003e2000c101906 */
[----:B------:R-:W-:Y:S01]  /*6930*/  LEA.HI.X.SX32 R5, R11, R100, 0x2, P6 ;  /* 0x000000640b057211 */ /* 0x000fe200030f16ff */
[C---:B------:R-:W-:Y:S02]  /*6940*/  IMAD R11, R0.reuse, 0x2, R15 ;  /* 0x00000002000b7824 */ /* 0x040fe400078e020f */
[----:B------:R2:W-:Y:S02]  /*6950*/  @P2 STG.E [R8.64], R47 ;  /* 0x0000002f08002986 */ /* 0x0005e4000c101906 */
[----:B------:R-:W-:Y:S02]  /*6960*/  IMAD R17, R0, 0x2, R11 ;  /* 0x0000000200117824 */ /* 0x000fe400078e020b */
[----:B------:R3:W-:Y:S01]  /*6970*/  @P1 STG.E [R4.64], R43 ;  /* 0x0000002b04001986 */ /* 0x0007e2000c101906 */
[-C--:B-1----:R-:W-:Y:S02]  /*6980*/  LEA R6, P1, R15, R93.reuse, 0x2 ;  /* 0x0000005d0f067211 */ /* 0x082fe400078210ff */
[----:B------:R-:W-:-:S02]  /*6990*/  LEA R2, P6, R13, R93, 0x2 ;  /* 0x0000005d0d027211 */ /* 0x000fc400078c10ff */
[-C--:B------:R-:W-:Y:S02]  /*69a0*/  LEA.HI.X.SX32 R7, R15, R100.reuse, 0x2, P1 ;  /* 0x000000640f077211 */ /* 0x080fe400008f16ff */
[----:B--2---:R-:W-:Y:S02]  /*69b0*/  LEA R8, P1, R17, R93, 0x2 ;  /* 0x0000005d11087211 */ /* 0x004fe400078210ff */
[----:B------:R-:W-:Y:S02]  /*69c0*/  ISETP.LT.AND P5, PT, R119, c[0x0][0x17c], !P0 ;  /* 0x00005f0077007a0c */ /* 0x000fe400047a1270 */
[----:B------:R-:W-:Y:S02]  /*69d0*/  ISETP.LT.AND P4, PT, R120, c[0x0][0x17c], !P0 ;  /* 0x00005f0078007a0c */ /* 0x000fe40004781270 */
[----:B------:R-:W-:Y:S02]  /*69e0*/  ISETP.LT.AND P3, PT, R121, c[0x0][0x17c], !P0 ;  /* 0x00005f0079007a0c */ /* 0x000fe40004761270 */
[----:B------:R-:W-:Y:S01]  /*69f0*/  LEA.HI.X.SX32 R3, R13, R100, 0x2, P6 ;  /* 0x000000640d037211 */ /* 0x000fe200030f16ff */
[----:B------:R-:W-:Y:S01]  /*6a00*/  IMAD R13, R0, 0x2, R17 ;  /* 0x00000002000d7824 */ /* 0x000fe200078e0211 */
[----:B------:R-:W-:-:S02]  /*6a10*/  ISETP.LT.AND P2, PT, R122, c[0x0][0x17c], !P0 ;  /* 0x00005f007a007a0c */ /* 0x000fc40004741270 */
[-C--:B------:R-:W-:Y:S02]  /*6a20*/  LEA R10, P6, R11, R93.reuse, 0x2 ;  /* 0x0000005d0b0a7211 */ /* 0x080fe400078c10ff */
[-C--:B------:R-:W-:Y:S02]  /*6a30*/  LEA.HI.X.SX32 R9, R17, R100.reuse, 0x2, P1 ;  /* 0x0000006411097211 */ /* 0x080fe400008f16ff */
[----:B------:R-:W-:Y:S02]  /*6a40*/  ISETP.LT.AND P1, PT, R123, c[0x0][0x17c], !P0 ;  /* 0x00005f007b007a0c */ /* 0x000fe40004721270 */
[----:B------:R-:W-:Y:S02]  /*6a50*/  ISETP.LT.AND P0, PT, R114, c[0x0][0x17c], !P0 ;  /* 0x00005f0072007a0c */ /* 0x000fe40004701270 */
[-C--:B------:R-:W-:Y:S02]  /*6a60*/  LEA.HI.X.SX32 R11, R11, R100.reuse, 0x2, P6 ;  /* 0x000000640b0b7211 */ /* 0x080fe400030f16ff */
[C---:B------:R-:W-:Y:S01]  /*6a70*/  LEA R12, P6, R13.reuse, R93, 0x2 ;  /* 0x0000005d0d0c7211 */ /* 0x040fe200078c10ff */
[----:B------:R-:W-:Y:S01]  /*6a80*/  IMAD R0, R0, 0x2, R13 ;  /* 0x0000000200007824 */ /* 0x000fe200078e020d */
[----:B------:R1:W-:Y:S02]  /*6a90*/  @P5 STG.E [R2.64], R63 ;  /* 0x0000003f02005986 */ /* 0x0003e4000c101906 */
[----:B------:R-:W-:-:S02]  /*6aa0*/  LEA.HI.X.SX32 R13, R13, R100, 0x2, P6 ;  /* 0x000000640d0d7211 */ /* 0x000fc400030f16ff */
[----:B------:R1:W-:Y:S01]  /*6ab0*/  @P4 STG.E [R6.64], R59 ;  /* 0x0000003b06004986 */ /* 0x0003e2000c101906 */
[----:B---3--:R-:W-:-:S03]  /*6ac0*/  LEA R4, P6, R0, R93, 0x2 ;  /* 0x0000005d00047211 */ /* 0x008fc600078c10ff */
[----:B------:R1:W-:Y:S04]  /*6ad0*/  @P3 STG.E [R10.64], R67 ;  /* 0x000000430a003986 */ /* 0x0003e8000c101906 */
[----:B------:R1:W-:Y:S01]  /*6ae0*/  @P2 STG.E [R8.64], R71 ;  /* 0x0000004708002986 */ /* 0x0003e2000c101906 */
[----:B------:R-:W-:-:S03]  /*6af0*/  LEA.HI.X.SX32 R5, R0, R100, 0x2, P6 ;  /* 0x0000006400057211 */ /* 0x000fc600030f16ff */
[----:B------:R1:W-:Y:S01]  /*6b00*/  @P1 STG.E [R12.64], R75 ;  /* 0x0000004b0c001986 */ /* 0x0003e2000c101906 */
[----:B------:R-:W-:Y:S05]  /*6b10*/  @!P0 EXIT ;  /* 0x000000000000894d */ /* 0x000fea0003800000 */
[----:B------:R-:W-:Y:S01]  /*6b20*/  STG.E [R4.64], R79 ;  /* 0x0000004f04007986 */ /* 0x000fe2000c101906 */
[----:B------:R-:W-:Y:S05]  /*6b30*/  EXIT ;  /* 0x000000000000794d */ /* 0x000fea0003800000 */
.L_x_3:
[----:B------:R-:W-:-:S00]  /*6b40*/  BRA `(.L_x_3) ;  /* 0xfffffff000007947 */ /* 0x000fc0000383ffff */
[----:B------:R-:W-:-:S00]  /*6b50*/  NOP ;  /* 0x0000000000007918 */ /* 0x000fc00000000000 */
        /* <DEDUP_REMOVED lines=10> */
.L_x_4:


//--------------------- .nv.shared.matmul_kernel  --------------------------
	.section	.nv.shared.matmul_kernel,"aw",@nobits
	.sectionflags	@""
	.align	16
